//
// Generated by NVIDIA NVVM Compiler
//
// Compiler Build ID: CL-36424714
// Cuda compilation tools, release 13.0, V13.0.88
// Based on NVVM 20.0.0
//

.version 9.0
.target sm_100
.address_size 64

	// .globl	_Z17k_nccDisparityL2RPKhS0_Pfiiiiii

.visible .entry _Z17k_nccDisparityL2RPKhS0_Pfiiiiii(
	.param .u64 .ptr .align 1 _Z17k_nccDisparityL2RPKhS0_Pfiiiiii_param_0,
	.param .u64 .ptr .align 1 _Z17k_nccDisparityL2RPKhS0_Pfiiiiii_param_1,
	.param .u64 .ptr .align 1 _Z17k_nccDisparityL2RPKhS0_Pfiiiiii_param_2,
	.param .u32 _Z17k_nccDisparityL2RPKhS0_Pfiiiiii_param_3,
	.param .u32 _Z17k_nccDisparityL2RPKhS0_Pfiiiiii_param_4,
	.param .u32 _Z17k_nccDisparityL2RPKhS0_Pfiiiiii_param_5,
	.param .u32 _Z17k_nccDisparityL2RPKhS0_Pfiiiiii_param_6,
	.param .u32 _Z17k_nccDisparityL2RPKhS0_Pfiiiiii_param_7,
	.param .u32 _Z17k_nccDisparityL2RPKhS0_Pfiiiiii_param_8
)
{
	.reg .pred 	%p<86>;
	.reg .b16 	%rs<45>;
	.reg .b32 	%r<420>;
	.reg .b32 	%f<166>;
	.reg .b64 	%rd<113>;

	ld.param.u64 	%rd7, [_Z17k_nccDisparityL2RPKhS0_Pfiiiiii_param_0];
	ld.param.u64 	%rd8, [_Z17k_nccDisparityL2RPKhS0_Pfiiiiii_param_1];
	ld.param.u64 	%rd9, [_Z17k_nccDisparityL2RPKhS0_Pfiiiiii_param_2];
	ld.param.u32 	%r69, [_Z17k_nccDisparityL2RPKhS0_Pfiiiiii_param_3];
	ld.param.u32 	%r70, [_Z17k_nccDisparityL2RPKhS0_Pfiiiiii_param_4];
	ld.param.u32 	%r71, [_Z17k_nccDisparityL2RPKhS0_Pfiiiiii_param_5];
	ld.param.u32 	%r72, [_Z17k_nccDisparityL2RPKhS0_Pfiiiiii_param_6];
	ld.param.u32 	%r75, [_Z17k_nccDisparityL2RPKhS0_Pfiiiiii_param_7];
	ld.param.u32 	%r74, [_Z17k_nccDisparityL2RPKhS0_Pfiiiiii_param_8];
	cvta.to.global.u64 	%rd1, %rd8;
	cvta.to.global.u64 	%rd2, %rd9;
	cvta.to.global.u64 	%rd3, %rd7;
	mov.u32 	%r76, %ctaid.x;
	mov.u32 	%r77, %ntid.x;
	mov.u32 	%r78, %tid.x;
	mad.lo.s32 	%r1, %r76, %r77, %r78;
	mov.u32 	%r79, %ctaid.y;
	mov.u32 	%r80, %ntid.y;
	mov.u32 	%r81, %tid.y;
	mad.lo.s32 	%r82, %r79, %r80, %r81;
	setp.ge.s32 	%p1, %r1, %r74;
	setp.ge.s32 	%p2, %r82, %r75;
	or.pred  	%p3, %p1, %p2;
	mov.f32 	%f149, 0f00000000;
	@%p3 bra 	$L__BB0_54;
	neg.s32 	%r3, %r70;
	setp.lt.s32 	%p4, %r70, 0;
	@%p4 bra 	$L__BB0_12;
	setp.lt.s32 	%p5, %r71, 0;
	neg.s32 	%r4, %r71;
	neg.s32 	%r5, %r74;
	@%p5 bra 	$L__BB0_12;
	shl.b32 	%r83, %r71, 1;
	and.b32  	%r6, %r83, 6;
	and.b32  	%r7, %r83, -8;
	and.b32  	%r8, %r71, 1;
	neg.s32 	%r9, %r75;
	mov.f32 	%f149, 0f00000000;
	mov.u32 	%r396, %r3;
$L__BB0_4:
	setp.lt.u32 	%p6, %r71, 4;
	add.s32 	%r84, %r396, %r82;
	setp.lt.s32 	%p7, %r84, %r75;
	shr.s32 	%r85, %r84, 31;
	and.b32  	%r86, %r85, %r75;
	selp.b32 	%r87, %r86, %r9, %p7;
	add.s32 	%r88, %r87, %r84;
	mul.lo.s32 	%r11, %r88, %r74;
	mov.u32 	%r398, %r4;
	@%p6 bra 	$L__BB0_7;
	mov.u32 	%r398, %r4;
$L__BB0_6:
	.pragma "nounroll";
	add.s32 	%r89, %r398, %r1;
	setp.lt.s32 	%p8, %r89, %r74;
	shr.s32 	%r90, %r89, 31;
	and.b32  	%r91, %r90, %r74;
	selp.b32 	%r92, %r91, %r5, %p8;
	add.s32 	%r93, %r89, %r11;
	add.s32 	%r94, %r93, %r92;
	cvt.s64.s32 	%rd10, %r94;
	add.s64 	%rd11, %rd3, %rd10;
	ld.global.u8 	%rs1, [%rd11];
	cvt.rn.f32.u16 	%f41, %rs1;
	add.f32 	%f42, %f149, %f41;
	add.s32 	%r95, %r89, 1;
	setp.lt.s32 	%p9, %r95, %r74;
	shr.s32 	%r96, %r95, 31;
	and.b32  	%r97, %r96, %r74;
	selp.b32 	%r98, %r97, %r5, %p9;
	add.s32 	%r99, %r93, %r98;
	add.s32 	%r100, %r99, 1;
	cvt.s64.s32 	%rd12, %r100;
	add.s64 	%rd13, %rd3, %rd12;
	ld.global.u8 	%rs2, [%rd13];
	cvt.rn.f32.u16 	%f43, %rs2;
	add.f32 	%f44, %f42, %f43;
	add.s32 	%r101, %r89, 2;
	setp.lt.s32 	%p10, %r101, %r74;
	shr.s32 	%r102, %r101, 31;
	and.b32  	%r103, %r102, %r74;
	selp.b32 	%r104, %r103, %r5, %p10;
	add.s32 	%r105, %r93, %r104;
	add.s32 	%r106, %r105, 2;
	cvt.s64.s32 	%rd14, %r106;
	add.s64 	%rd15, %rd3, %rd14;
	ld.global.u8 	%rs3, [%rd15];
	cvt.rn.f32.u16 	%f45, %rs3;
	add.f32 	%f46, %f44, %f45;
	add.s32 	%r107, %r89, 3;
	setp.lt.s32 	%p11, %r107, %r74;
	shr.s32 	%r108, %r107, 31;
	and.b32  	%r109, %r108, %r74;
	selp.b32 	%r110, %r109, %r5, %p11;
	add.s32 	%r111, %r93, %r110;
	add.s32 	%r112, %r111, 3;
	cvt.s64.s32 	%rd16, %r112;
	add.s64 	%rd17, %rd3, %rd16;
	ld.global.u8 	%rs4, [%rd17];
	cvt.rn.f32.u16 	%f47, %rs4;
	add.f32 	%f48, %f46, %f47;
	add.s32 	%r113, %r89, 4;
	setp.lt.s32 	%p12, %r113, %r74;
	shr.s32 	%r114, %r113, 31;
	and.b32  	%r115, %r114, %r74;
	selp.b32 	%r116, %r115, %r5, %p12;
	add.s32 	%r117, %r93, %r116;
	add.s32 	%r118, %r117, 4;
	cvt.s64.s32 	%rd18, %r118;
	add.s64 	%rd19, %rd3, %rd18;
	ld.global.u8 	%rs5, [%rd19];
	cvt.rn.f32.u16 	%f49, %rs5;
	add.f32 	%f50, %f48, %f49;
	add.s32 	%r119, %r89, 5;
	setp.lt.s32 	%p13, %r119, %r74;
	shr.s32 	%r120, %r119, 31;
	and.b32  	%r121, %r120, %r74;
	selp.b32 	%r122, %r121, %r5, %p13;
	add.s32 	%r123, %r93, %r122;
	add.s32 	%r124, %r123, 5;
	cvt.s64.s32 	%rd20, %r124;
	add.s64 	%rd21, %rd3, %rd20;
	ld.global.u8 	%rs6, [%rd21];
	cvt.rn.f32.u16 	%f51, %rs6;
	add.f32 	%f52, %f50, %f51;
	add.s32 	%r125, %r89, 6;
	setp.lt.s32 	%p14, %r125, %r74;
	shr.s32 	%r126, %r125, 31;
	and.b32  	%r127, %r126, %r74;
	selp.b32 	%r128, %r127, %r5, %p14;
	add.s32 	%r129, %r93, %r128;
	add.s32 	%r130, %r129, 6;
	cvt.s64.s32 	%rd22, %r130;
	add.s64 	%rd23, %rd3, %rd22;
	ld.global.u8 	%rs7, [%rd23];
	cvt.rn.f32.u16 	%f53, %rs7;
	add.f32 	%f54, %f52, %f53;
	add.s32 	%r131, %r89, 7;
	setp.lt.s32 	%p15, %r131, %r74;
	shr.s32 	%r132, %r131, 31;
	and.b32  	%r133, %r132, %r74;
	selp.b32 	%r134, %r133, %r5, %p15;
	add.s32 	%r135, %r93, %r134;
	add.s32 	%r136, %r135, 7;
	cvt.s64.s32 	%rd24, %r136;
	add.s64 	%rd25, %rd3, %rd24;
	ld.global.u8 	%rs8, [%rd25];
	cvt.rn.f32.u16 	%f55, %rs8;
	add.f32 	%f149, %f54, %f55;
	add.s32 	%r398, %r398, 8;
	add.s32 	%r137, %r398, %r71;
	setp.ne.s32 	%p16, %r137, %r7;
	@%p16 bra 	$L__BB0_6;
$L__BB0_7:
	setp.lt.u32 	%p17, %r6, 3;
	@%p17 bra 	$L__BB0_9;
	add.s32 	%r138, %r398, %r1;
	setp.lt.s32 	%p18, %r138, %r74;
	shr.s32 	%r139, %r138, 31;
	and.b32  	%r140, %r139, %r74;
	selp.b32 	%r141, %r140, %r5, %p18;
	add.s32 	%r142, %r138, %r11;
	add.s32 	%r143, %r142, %r141;
	cvt.s64.s32 	%rd26, %r143;
	add.s64 	%rd27, %rd3, %rd26;
	ld.global.u8 	%rs9, [%rd27];
	cvt.rn.f32.u16 	%f56, %rs9;
	add.f32 	%f57, %f149, %f56;
	add.s32 	%r144, %r138, 1;
	setp.lt.s32 	%p19, %r144, %r74;
	shr.s32 	%r145, %r144, 31;
	and.b32  	%r146, %r145, %r74;
	selp.b32 	%r147, %r146, %r5, %p19;
	add.s32 	%r148, %r142, %r147;
	add.s32 	%r149, %r148, 1;
	cvt.s64.s32 	%rd28, %r149;
	add.s64 	%rd29, %rd3, %rd28;
	ld.global.u8 	%rs10, [%rd29];
	cvt.rn.f32.u16 	%f58, %rs10;
	add.f32 	%f59, %f57, %f58;
	add.s32 	%r150, %r138, 2;
	setp.lt.s32 	%p20, %r150, %r74;
	shr.s32 	%r151, %r150, 31;
	and.b32  	%r152, %r151, %r74;
	selp.b32 	%r153, %r152, %r5, %p20;
	add.s32 	%r154, %r142, %r153;
	add.s32 	%r155, %r154, 2;
	cvt.s64.s32 	%rd30, %r155;
	add.s64 	%rd31, %rd3, %rd30;
	ld.global.u8 	%rs11, [%rd31];
	cvt.rn.f32.u16 	%f60, %rs11;
	add.f32 	%f61, %f59, %f60;
	add.s32 	%r156, %r138, 3;
	setp.lt.s32 	%p21, %r156, %r74;
	shr.s32 	%r157, %r156, 31;
	and.b32  	%r158, %r157, %r74;
	selp.b32 	%r159, %r158, %r5, %p21;
	add.s32 	%r160, %r142, %r159;
	add.s32 	%r161, %r160, 3;
	cvt.s64.s32 	%rd32, %r161;
	add.s64 	%rd33, %rd3, %rd32;
	ld.global.u8 	%rs12, [%rd33];
	cvt.rn.f32.u16 	%f62, %rs12;
	add.f32 	%f149, %f61, %f62;
	add.s32 	%r398, %r398, 4;
$L__BB0_9:
	setp.eq.s32 	%p22, %r8, 0;
	@%p22 bra 	$L__BB0_11;
	add.s32 	%r162, %r398, %r1;
	setp.lt.s32 	%p23, %r162, %r74;
	shr.s32 	%r163, %r162, 31;
	and.b32  	%r164, %r163, %r74;
	selp.b32 	%r165, %r164, %r5, %p23;
	add.s32 	%r166, %r162, %r11;
	add.s32 	%r167, %r166, %r165;
	cvt.s64.s32 	%rd34, %r167;
	add.s64 	%rd35, %rd3, %rd34;
	ld.global.u8 	%rs13, [%rd35];
	cvt.rn.f32.u16 	%f63, %rs13;
	add.f32 	%f64, %f149, %f63;
	add.s32 	%r168, %r162, 1;
	setp.lt.s32 	%p24, %r168, %r74;
	shr.s32 	%r169, %r168, 31;
	and.b32  	%r170, %r169, %r74;
	selp.b32 	%r171, %r170, %r5, %p24;
	add.s32 	%r172, %r166, %r171;
	add.s32 	%r173, %r172, 1;
	cvt.s64.s32 	%rd36, %r173;
	add.s64 	%rd37, %rd3, %rd36;
	ld.global.u8 	%rs14, [%rd37];
	cvt.rn.f32.u16 	%f65, %rs14;
	add.f32 	%f149, %f64, %f65;
	add.s32 	%r398, %r398, 2;
$L__BB0_11:
	add.s32 	%r174, %r398, %r1;
	setp.lt.s32 	%p25, %r174, %r74;
	shr.s32 	%r175, %r174, 31;
	and.b32  	%r176, %r175, %r74;
	selp.b32 	%r177, %r176, %r5, %p25;
	add.s32 	%r178, %r174, %r11;
	add.s32 	%r179, %r178, %r177;
	cvt.s64.s32 	%rd38, %r179;
	add.s64 	%rd39, %rd3, %rd38;
	ld.global.u8 	%rs15, [%rd39];
	cvt.rn.f32.u16 	%f66, %rs15;
	add.f32 	%f149, %f149, %f66;
	add.s32 	%r19, %r396, 1;
	setp.ne.s32 	%p26, %r396, %r70;
	mov.u32 	%r396, %r19;
	@%p26 bra 	$L__BB0_4;
$L__BB0_12:
	cvt.rn.f32.s32 	%f11, %r72;
	div.rn.f32 	%f12, %f149, %f11;
	setp.lt.s32 	%p27, %r69, 1;
	@%p27 bra 	$L__BB0_54;
	setp.gt.s32 	%p28, %r70, -1;
	mad.lo.s32 	%r180, %r74, %r82, %r1;
	mul.lo.s32 	%r20, %r180, %r69;
	neg.s32 	%r21, %r71;
	neg.s32 	%r22, %r74;
	@%p28 bra 	$L__BB0_25;
	and.b32  	%r23, %r69, 7;
	setp.lt.u32 	%p78, %r69, 8;
	mov.b32 	%r404, 0;
	@%p78 bra 	$L__BB0_17;
	and.b32  	%r404, %r69, 2147483640;
	neg.s32 	%r402, %r404;
	add.s64 	%rd4, %rd2, 16;
	mov.u32 	%r401, %r20;
$L__BB0_16:
	.pragma "nounroll";
	mul.wide.s32 	%rd105, %r401, 4;
	add.s64 	%rd106, %rd4, %rd105;
	mov.b32 	%r388, 0;
	st.global.u32 	[%rd106+-16], %r388;
	st.global.u32 	[%rd106+-12], %r388;
	st.global.u32 	[%rd106+-8], %r388;
	st.global.u32 	[%rd106+-4], %r388;
	st.global.u32 	[%rd106], %r388;
	st.global.u32 	[%rd106+4], %r388;
	st.global.u32 	[%rd106+8], %r388;
	st.global.u32 	[%rd106+12], %r388;
	add.s32 	%r402, %r402, 8;
	add.s32 	%r401, %r401, 8;
	setp.ne.s32 	%p79, %r402, 0;
	@%p79 bra 	$L__BB0_16;
$L__BB0_17:
	setp.eq.s32 	%p80, %r23, 0;
	@%p80 bra 	$L__BB0_54;
	and.b32  	%r31, %r69, 3;
	setp.lt.u32 	%p81, %r23, 4;
	@%p81 bra 	$L__BB0_20;
	add.s32 	%r389, %r404, %r20;
	mul.wide.s32 	%rd107, %r389, 4;
	add.s64 	%rd108, %rd2, %rd107;
	mov.b32 	%r390, 0;
	st.global.u32 	[%rd108], %r390;
	st.global.u32 	[%rd108+4], %r390;
	st.global.u32 	[%rd108+8], %r390;
	st.global.u32 	[%rd108+12], %r390;
	add.s32 	%r404, %r404, 4;
$L__BB0_20:
	setp.eq.s32 	%p82, %r31, 0;
	@%p82 bra 	$L__BB0_54;
	setp.eq.s32 	%p83, %r31, 1;
	@%p83 bra 	$L__BB0_23;
	add.s32 	%r391, %r404, %r20;
	mul.wide.s32 	%rd109, %r391, 4;
	add.s64 	%rd110, %rd2, %rd109;
	mov.b32 	%r392, 0;
	st.global.u32 	[%rd110], %r392;
	st.global.u32 	[%rd110+4], %r392;
	add.s32 	%r404, %r404, 2;
$L__BB0_23:
	and.b32  	%r393, %r69, 1;
	setp.eq.b32 	%p84, %r393, 1;
	not.pred 	%p85, %p84;
	@%p85 bra 	$L__BB0_54;
	add.s32 	%r394, %r404, %r20;
	mul.wide.s32 	%rd111, %r394, 4;
	add.s64 	%rd112, %rd2, %rd111;
	mov.b32 	%r395, 0;
	st.global.u32 	[%rd112], %r395;
	bra.uni 	$L__BB0_54;
$L__BB0_25:
	setp.gt.s32 	%p29, %r71, -1;
	@%p29 bra 	$L__BB0_34;
	and.b32  	%r36, %r69, 3;
	setp.lt.u32 	%p72, %r69, 4;
	mov.b32 	%r409, 0;
	@%p72 bra 	$L__BB0_29;
	and.b32  	%r409, %r69, 2147483644;
	neg.s32 	%r407, %r409;
	add.s64 	%rd5, %rd2, 8;
	mov.u32 	%r406, %r20;
$L__BB0_28:
	.pragma "nounroll";
	mul.wide.s32 	%rd99, %r406, 4;
	add.s64 	%rd100, %rd5, %rd99;
	mov.b32 	%r381, 0;
	st.global.u32 	[%rd100+-8], %r381;
	st.global.u32 	[%rd100+-4], %r381;
	st.global.u32 	[%rd100], %r381;
	st.global.u32 	[%rd100+4], %r381;
	add.s32 	%r407, %r407, 4;
	add.s32 	%r406, %r406, 4;
	setp.ne.s32 	%p73, %r407, 0;
	@%p73 bra 	$L__BB0_28;
$L__BB0_29:
	setp.eq.s32 	%p74, %r36, 0;
	@%p74 bra 	$L__BB0_54;
	setp.eq.s32 	%p75, %r36, 1;
	@%p75 bra 	$L__BB0_32;
	add.s32 	%r382, %r409, %r20;
	mul.wide.s32 	%rd101, %r382, 4;
	add.s64 	%rd102, %rd2, %rd101;
	mov.b32 	%r383, 0;
	st.global.u32 	[%rd102], %r383;
	st.global.u32 	[%rd102+4], %r383;
	add.s32 	%r409, %r409, 2;
$L__BB0_32:
	and.b32  	%r384, %r69, 1;
	setp.eq.b32 	%p76, %r384, 1;
	not.pred 	%p77, %p76;
	@%p77 bra 	$L__BB0_54;
	add.s32 	%r385, %r409, %r20;
	mul.wide.s32 	%rd103, %r385, 4;
	add.s64 	%rd104, %rd2, %rd103;
	mov.b32 	%r386, 0;
	st.global.u32 	[%rd104], %r386;
	bra.uni 	$L__BB0_54;
$L__BB0_34:
	shl.b32 	%r182, %r71, 1;
	or.b32  	%r183, %r182, 1;
	and.b32  	%r46, %r183, -8;
	and.b32  	%r47, %r183, -4;
	mov.b32 	%r410, 0;
$L__BB0_35:
	add.s32 	%r184, %r410, %r20;
	mul.wide.s32 	%rd40, %r184, 4;
	add.s64 	%rd6, %rd2, %rd40;
	mov.b32 	%r185, 0;
	st.global.u32 	[%rd6], %r185;
	sub.s32 	%r49, %r1, %r410;
	mov.f32 	%f155, 0f00000000;
	mov.u32 	%r411, %r3;
$L__BB0_36:
	setp.lt.u32 	%p30, %r71, 4;
	add.s32 	%r186, %r411, %r82;
	setp.lt.s32 	%p31, %r186, %r75;
	shr.s32 	%r187, %r186, 31;
	and.b32  	%r188, %r187, %r75;
	neg.s32 	%r189, %r75;
	selp.b32 	%r190, %r188, %r189, %p31;
	add.s32 	%r191, %r190, %r186;
	mul.lo.s32 	%r51, %r191, %r74;
	mov.u32 	%r413, %r21;
	@%p30 bra 	$L__BB0_39;
	mov.u32 	%r413, %r21;
$L__BB0_38:
	.pragma "nounroll";
	add.s32 	%r192, %r413, %r49;
	setp.lt.s32 	%p32, %r192, %r74;
	shr.s32 	%r193, %r192, 31;
	and.b32  	%r194, %r193, %r74;
	selp.b32 	%r195, %r194, %r22, %p32;
	add.s32 	%r196, %r192, %r51;
	add.s32 	%r197, %r196, %r195;
	cvt.s64.s32 	%rd41, %r197;
	add.s64 	%rd42, %rd1, %rd41;
	ld.global.u8 	%rs16, [%rd42];
	cvt.rn.f32.u16 	%f68, %rs16;
	add.f32 	%f69, %f155, %f68;
	add.s32 	%r198, %r192, 1;
	setp.lt.s32 	%p33, %r198, %r74;
	shr.s32 	%r199, %r198, 31;
	and.b32  	%r200, %r199, %r74;
	selp.b32 	%r201, %r200, %r22, %p33;
	add.s32 	%r202, %r196, %r201;
	add.s32 	%r203, %r202, 1;
	cvt.s64.s32 	%rd43, %r203;
	add.s64 	%rd44, %rd1, %rd43;
	ld.global.u8 	%rs17, [%rd44];
	cvt.rn.f32.u16 	%f70, %rs17;
	add.f32 	%f71, %f69, %f70;
	add.s32 	%r204, %r192, 2;
	setp.lt.s32 	%p34, %r204, %r74;
	shr.s32 	%r205, %r204, 31;
	and.b32  	%r206, %r205, %r74;
	selp.b32 	%r207, %r206, %r22, %p34;
	add.s32 	%r208, %r196, %r207;
	add.s32 	%r209, %r208, 2;
	cvt.s64.s32 	%rd45, %r209;
	add.s64 	%rd46, %rd1, %rd45;
	ld.global.u8 	%rs18, [%rd46];
	cvt.rn.f32.u16 	%f72, %rs18;
	add.f32 	%f73, %f71, %f72;
	add.s32 	%r210, %r192, 3;
	setp.lt.s32 	%p35, %r210, %r74;
	shr.s32 	%r211, %r210, 31;
	and.b32  	%r212, %r211, %r74;
	selp.b32 	%r213, %r212, %r22, %p35;
	add.s32 	%r214, %r196, %r213;
	add.s32 	%r215, %r214, 3;
	cvt.s64.s32 	%rd47, %r215;
	add.s64 	%rd48, %rd1, %rd47;
	ld.global.u8 	%rs19, [%rd48];
	cvt.rn.f32.u16 	%f74, %rs19;
	add.f32 	%f75, %f73, %f74;
	add.s32 	%r216, %r192, 4;
	setp.lt.s32 	%p36, %r216, %r74;
	shr.s32 	%r217, %r216, 31;
	and.b32  	%r218, %r217, %r74;
	selp.b32 	%r219, %r218, %r22, %p36;
	add.s32 	%r220, %r196, %r219;
	add.s32 	%r221, %r220, 4;
	cvt.s64.s32 	%rd49, %r221;
	add.s64 	%rd50, %rd1, %rd49;
	ld.global.u8 	%rs20, [%rd50];
	cvt.rn.f32.u16 	%f76, %rs20;
	add.f32 	%f77, %f75, %f76;
	add.s32 	%r222, %r192, 5;
	setp.lt.s32 	%p37, %r222, %r74;
	shr.s32 	%r223, %r222, 31;
	and.b32  	%r224, %r223, %r74;
	selp.b32 	%r225, %r224, %r22, %p37;
	add.s32 	%r226, %r196, %r225;
	add.s32 	%r227, %r226, 5;
	cvt.s64.s32 	%rd51, %r227;
	add.s64 	%rd52, %rd1, %rd51;
	ld.global.u8 	%rs21, [%rd52];
	cvt.rn.f32.u16 	%f78, %rs21;
	add.f32 	%f79, %f77, %f78;
	add.s32 	%r228, %r192, 6;
	setp.lt.s32 	%p38, %r228, %r74;
	shr.s32 	%r229, %r228, 31;
	and.b32  	%r230, %r229, %r74;
	selp.b32 	%r231, %r230, %r22, %p38;
	add.s32 	%r232, %r196, %r231;
	add.s32 	%r233, %r232, 6;
	cvt.s64.s32 	%rd53, %r233;
	add.s64 	%rd54, %rd1, %rd53;
	ld.global.u8 	%rs22, [%rd54];
	cvt.rn.f32.u16 	%f80, %rs22;
	add.f32 	%f81, %f79, %f80;
	add.s32 	%r234, %r192, 7;
	setp.lt.s32 	%p39, %r234, %r74;
	shr.s32 	%r235, %r234, 31;
	and.b32  	%r236, %r235, %r74;
	selp.b32 	%r237, %r236, %r22, %p39;
	add.s32 	%r238, %r196, %r237;
	add.s32 	%r239, %r238, 7;
	cvt.s64.s32 	%rd55, %r239;
	add.s64 	%rd56, %rd1, %rd55;
	ld.global.u8 	%rs23, [%rd56];
	cvt.rn.f32.u16 	%f82, %rs23;
	add.f32 	%f155, %f81, %f82;
	add.s32 	%r413, %r413, 8;
	add.s32 	%r240, %r413, %r71;
	setp.ne.s32 	%p40, %r240, %r46;
	@%p40 bra 	$L__BB0_38;
$L__BB0_39:
	shl.b32 	%r241, %r71, 1;
	and.b32  	%r242, %r241, 6;
	setp.lt.u32 	%p41, %r242, 3;
	@%p41 bra 	$L__BB0_41;
	add.s32 	%r243, %r413, %r49;
	setp.lt.s32 	%p42, %r243, %r74;
	shr.s32 	%r244, %r243, 31;
	and.b32  	%r245, %r244, %r74;
	selp.b32 	%r246, %r245, %r22, %p42;
	add.s32 	%r247, %r243, %r51;
	add.s32 	%r248, %r247, %r246;
	cvt.s64.s32 	%rd57, %r248;
	add.s64 	%rd58, %rd1, %rd57;
	ld.global.u8 	%rs24, [%rd58];
	cvt.rn.f32.u16 	%f83, %rs24;
	add.f32 	%f84, %f155, %f83;
	add.s32 	%r249, %r243, 1;
	setp.lt.s32 	%p43, %r249, %r74;
	shr.s32 	%r250, %r249, 31;
	and.b32  	%r251, %r250, %r74;
	selp.b32 	%r252, %r251, %r22, %p43;
	add.s32 	%r253, %r247, %r252;
	add.s32 	%r254, %r253, 1;
	cvt.s64.s32 	%rd59, %r254;
	add.s64 	%rd60, %rd1, %rd59;
	ld.global.u8 	%rs25, [%rd60];
	cvt.rn.f32.u16 	%f85, %rs25;
	add.f32 	%f86, %f84, %f85;
	add.s32 	%r255, %r243, 2;
	setp.lt.s32 	%p44, %r255, %r74;
	shr.s32 	%r256, %r255, 31;
	and.b32  	%r257, %r256, %r74;
	selp.b32 	%r258, %r257, %r22, %p44;
	add.s32 	%r259, %r247, %r258;
	add.s32 	%r260, %r259, 2;
	cvt.s64.s32 	%rd61, %r260;
	add.s64 	%rd62, %rd1, %rd61;
	ld.global.u8 	%rs26, [%rd62];
	cvt.rn.f32.u16 	%f87, %rs26;
	add.f32 	%f88, %f86, %f87;
	add.s32 	%r261, %r243, 3;
	setp.lt.s32 	%p45, %r261, %r74;
	shr.s32 	%r262, %r261, 31;
	and.b32  	%r263, %r262, %r74;
	selp.b32 	%r264, %r263, %r22, %p45;
	add.s32 	%r265, %r247, %r264;
	add.s32 	%r266, %r265, 3;
	cvt.s64.s32 	%rd63, %r266;
	add.s64 	%rd64, %rd1, %rd63;
	ld.global.u8 	%rs27, [%rd64];
	cvt.rn.f32.u16 	%f89, %rs27;
	add.f32 	%f155, %f88, %f89;
	add.s32 	%r413, %r413, 4;
$L__BB0_41:
	shl.b32 	%r267, %r71, 1;
	and.b32  	%r268, %r267, 2;
	setp.eq.s32 	%p46, %r268, 0;
	@%p46 bra 	$L__BB0_43;
	add.s32 	%r269, %r413, %r49;
	setp.lt.s32 	%p47, %r269, %r74;
	shr.s32 	%r270, %r269, 31;
	and.b32  	%r271, %r270, %r74;
	selp.b32 	%r272, %r271, %r22, %p47;
	add.s32 	%r273, %r269, %r51;
	add.s32 	%r274, %r273, %r272;
	cvt.s64.s32 	%rd65, %r274;
	add.s64 	%rd66, %rd1, %rd65;
	ld.global.u8 	%rs28, [%rd66];
	cvt.rn.f32.u16 	%f90, %rs28;
	add.f32 	%f91, %f155, %f90;
	add.s32 	%r275, %r269, 1;
	setp.lt.s32 	%p48, %r275, %r74;
	shr.s32 	%r276, %r275, 31;
	and.b32  	%r277, %r276, %r74;
	selp.b32 	%r278, %r277, %r22, %p48;
	add.s32 	%r279, %r273, %r278;
	add.s32 	%r280, %r279, 1;
	cvt.s64.s32 	%rd67, %r280;
	add.s64 	%rd68, %rd1, %rd67;
	ld.global.u8 	%rs29, [%rd68];
	cvt.rn.f32.u16 	%f92, %rs29;
	add.f32 	%f155, %f91, %f92;
	add.s32 	%r413, %r413, 2;
$L__BB0_43:
	add.s32 	%r281, %r413, %r49;
	setp.lt.s32 	%p49, %r281, %r74;
	shr.s32 	%r282, %r281, 31;
	and.b32  	%r283, %r282, %r74;
	selp.b32 	%r284, %r283, %r22, %p49;
	add.s32 	%r285, %r281, %r51;
	add.s32 	%r286, %r285, %r284;
	cvt.s64.s32 	%rd69, %r286;
	add.s64 	%rd70, %rd1, %rd69;
	ld.global.u8 	%rs30, [%rd70];
	cvt.rn.f32.u16 	%f93, %rs30;
	add.f32 	%f155, %f155, %f93;
	add.s32 	%r59, %r411, 1;
	setp.ne.s32 	%p50, %r411, %r70;
	mov.u32 	%r411, %r59;
	@%p50 bra 	$L__BB0_36;
	div.rn.f32 	%f22, %f155, %f11;
	mov.f32 	%f162, 0f00000000;
	mov.u32 	%r416, %r3;
	mov.f32 	%f163, %f162;
$L__BB0_45:
	setp.lt.u32 	%p51, %r71, 2;
	add.s32 	%r287, %r416, %r82;
	setp.lt.s32 	%p52, %r287, %r75;
	shr.s32 	%r288, %r287, 31;
	and.b32  	%r289, %r288, %r75;
	neg.s32 	%r290, %r75;
	selp.b32 	%r291, %r289, %r290, %p52;
	add.s32 	%r292, %r291, %r287;
	mul.lo.s32 	%r61, %r292, %r74;
	mov.u32 	%r418, %r21;
	@%p51 bra 	$L__BB0_48;
	mov.u32 	%r418, %r21;
$L__BB0_47:
	.pragma "nounroll";
	add.s32 	%r293, %r418, %r1;
	add.s32 	%r294, %r418, %r49;
	setp.lt.s32 	%p53, %r293, %r74;
	shr.s32 	%r295, %r293, 31;
	and.b32  	%r296, %r295, %r74;
	selp.b32 	%r297, %r296, %r22, %p53;
	setp.lt.s32 	%p54, %r294, %r74;
	shr.s32 	%r298, %r294, 31;
	and.b32  	%r299, %r298, %r74;
	selp.b32 	%r300, %r299, %r22, %p54;
	add.s32 	%r301, %r293, %r61;
	add.s32 	%r302, %r301, %r297;
	cvt.s64.s32 	%rd71, %r302;
	add.s64 	%rd72, %rd3, %rd71;
	ld.global.u8 	%rs31, [%rd72];
	cvt.rn.f32.u16 	%f95, %rs31;
	sub.f32 	%f96, %f95, %f12;
	add.s32 	%r303, %r294, %r61;
	add.s32 	%r304, %r303, %r300;
	cvt.s64.s32 	%rd73, %r304;
	add.s64 	%rd74, %rd1, %rd73;
	ld.global.u8 	%rs32, [%rd74];
	cvt.rn.f32.u16 	%f97, %rs32;
	sub.f32 	%f98, %f97, %f22;
	fma.rn.f32 	%f99, %f96, %f98, %f163;
	mul.f32 	%f100, %f96, %f96;
	mul.f32 	%f101, %f98, %f98;
	fma.rn.f32 	%f102, %f100, %f101, %f162;
	add.s32 	%r305, %r293, 1;
	add.s32 	%r306, %r294, 1;
	setp.lt.s32 	%p55, %r305, %r74;
	shr.s32 	%r307, %r305, 31;
	and.b32  	%r308, %r307, %r74;
	selp.b32 	%r309, %r308, %r22, %p55;
	setp.lt.s32 	%p56, %r306, %r74;
	shr.s32 	%r310, %r306, 31;
	and.b32  	%r311, %r310, %r74;
	selp.b32 	%r312, %r311, %r22, %p56;
	add.s32 	%r313, %r301, %r309;
	add.s32 	%r314, %r313, 1;
	cvt.s64.s32 	%rd75, %r314;
	add.s64 	%rd76, %rd3, %rd75;
	ld.global.u8 	%rs33, [%rd76];
	cvt.rn.f32.u16 	%f103, %rs33;
	sub.f32 	%f104, %f103, %f12;
	add.s32 	%r315, %r303, %r312;
	add.s32 	%r316, %r315, 1;
	cvt.s64.s32 	%rd77, %r316;
	add.s64 	%rd78, %rd1, %rd77;
	ld.global.u8 	%rs34, [%rd78];
	cvt.rn.f32.u16 	%f105, %rs34;
	sub.f32 	%f106, %f105, %f22;
	fma.rn.f32 	%f107, %f104, %f106, %f99;
	mul.f32 	%f108, %f104, %f104;
	mul.f32 	%f109, %f106, %f106;
	fma.rn.f32 	%f110, %f108, %f109, %f102;
	add.s32 	%r317, %r293, 2;
	add.s32 	%r318, %r294, 2;
	setp.lt.s32 	%p57, %r317, %r74;
	shr.s32 	%r319, %r317, 31;
	and.b32  	%r320, %r319, %r74;
	selp.b32 	%r321, %r320, %r22, %p57;
	setp.lt.s32 	%p58, %r318, %r74;
	shr.s32 	%r322, %r318, 31;
	and.b32  	%r323, %r322, %r74;
	selp.b32 	%r324, %r323, %r22, %p58;
	add.s32 	%r325, %r301, %r321;
	add.s32 	%r326, %r325, 2;
	cvt.s64.s32 	%rd79, %r326;
	add.s64 	%rd80, %rd3, %rd79;
	ld.global.u8 	%rs35, [%rd80];
	cvt.rn.f32.u16 	%f111, %rs35;
	sub.f32 	%f112, %f111, %f12;
	add.s32 	%r327, %r303, %r324;
	add.s32 	%r328, %r327, 2;
	cvt.s64.s32 	%rd81, %r328;
	add.s64 	%rd82, %rd1, %rd81;
	ld.global.u8 	%rs36, [%rd82];
	cvt.rn.f32.u16 	%f113, %rs36;
	sub.f32 	%f114, %f113, %f22;
	fma.rn.f32 	%f115, %f112, %f114, %f107;
	mul.f32 	%f116, %f112, %f112;
	mul.f32 	%f117, %f114, %f114;
	fma.rn.f32 	%f118, %f116, %f117, %f110;
	add.s32 	%r329, %r293, 3;
	add.s32 	%r330, %r294, 3;
	setp.lt.s32 	%p59, %r329, %r74;
	shr.s32 	%r331, %r329, 31;
	and.b32  	%r332, %r331, %r74;
	selp.b32 	%r333, %r332, %r22, %p59;
	setp.lt.s32 	%p60, %r330, %r74;
	shr.s32 	%r334, %r330, 31;
	and.b32  	%r335, %r334, %r74;
	selp.b32 	%r336, %r335, %r22, %p60;
	add.s32 	%r337, %r301, %r333;
	add.s32 	%r338, %r337, 3;
	cvt.s64.s32 	%rd83, %r338;
	add.s64 	%rd84, %rd3, %rd83;
	ld.global.u8 	%rs37, [%rd84];
	cvt.rn.f32.u16 	%f119, %rs37;
	sub.f32 	%f120, %f119, %f12;
	add.s32 	%r339, %r303, %r336;
	add.s32 	%r340, %r339, 3;
	cvt.s64.s32 	%rd85, %r340;
	add.s64 	%rd86, %rd1, %rd85;
	ld.global.u8 	%rs38, [%rd86];
	cvt.rn.f32.u16 	%f121, %rs38;
	sub.f32 	%f122, %f121, %f22;
	fma.rn.f32 	%f163, %f120, %f122, %f115;
	mul.f32 	%f123, %f120, %f120;
	mul.f32 	%f124, %f122, %f122;
	fma.rn.f32 	%f162, %f123, %f124, %f118;
	add.s32 	%r418, %r418, 4;
	add.s32 	%r341, %r418, %r71;
	setp.ne.s32 	%p61, %r341, %r47;
	@%p61 bra 	$L__BB0_47;
$L__BB0_48:
	shl.b32 	%r342, %r71, 1;
	and.b32  	%r343, %r342, 2;
	setp.eq.s32 	%p62, %r343, 0;
	@%p62 bra 	$L__BB0_50;
	add.s32 	%r344, %r418, %r1;
	add.s32 	%r345, %r418, %r49;
	setp.lt.s32 	%p63, %r344, %r74;
	shr.s32 	%r346, %r344, 31;
	and.b32  	%r347, %r346, %r74;
	selp.b32 	%r348, %r347, %r22, %p63;
	setp.lt.s32 	%p64, %r345, %r74;
	shr.s32 	%r349, %r345, 31;
	and.b32  	%r350, %r349, %r74;
	selp.b32 	%r351, %r350, %r22, %p64;
	add.s32 	%r352, %r344, %r61;
	add.s32 	%r353, %r352, %r348;
	cvt.s64.s32 	%rd87, %r353;
	add.s64 	%rd88, %rd3, %rd87;
	ld.global.u8 	%rs39, [%rd88];
	cvt.rn.f32.u16 	%f125, %rs39;
	sub.f32 	%f126, %f125, %f12;
	add.s32 	%r354, %r345, %r61;
	add.s32 	%r355, %r354, %r351;
	cvt.s64.s32 	%rd89, %r355;
	add.s64 	%rd90, %rd1, %rd89;
	ld.global.u8 	%rs40, [%rd90];
	cvt.rn.f32.u16 	%f127, %rs40;
	sub.f32 	%f128, %f127, %f22;
	fma.rn.f32 	%f129, %f126, %f128, %f163;
	mul.f32 	%f130, %f126, %f126;
	mul.f32 	%f131, %f128, %f128;
	fma.rn.f32 	%f132, %f130, %f131, %f162;
	add.s32 	%r356, %r344, 1;
	add.s32 	%r357, %r345, 1;
	setp.lt.s32 	%p65, %r356, %r74;
	shr.s32 	%r358, %r356, 31;
	and.b32  	%r359, %r358, %r74;
	selp.b32 	%r360, %r359, %r22, %p65;
	setp.lt.s32 	%p66, %r357, %r74;
	shr.s32 	%r361, %r357, 31;
	and.b32  	%r362, %r361, %r74;
	selp.b32 	%r363, %r362, %r22, %p66;
	add.s32 	%r364, %r352, %r360;
	add.s32 	%r365, %r364, 1;
	cvt.s64.s32 	%rd91, %r365;
	add.s64 	%rd92, %rd3, %rd91;
	ld.global.u8 	%rs41, [%rd92];
	cvt.rn.f32.u16 	%f133, %rs41;
	sub.f32 	%f134, %f133, %f12;
	add.s32 	%r366, %r354, %r363;
	add.s32 	%r367, %r366, 1;
	cvt.s64.s32 	%rd93, %r367;
	add.s64 	%rd94, %rd1, %rd93;
	ld.global.u8 	%rs42, [%rd94];
	cvt.rn.f32.u16 	%f135, %rs42;
	sub.f32 	%f136, %f135, %f22;
	fma.rn.f32 	%f163, %f134, %f136, %f129;
	mul.f32 	%f137, %f134, %f134;
	mul.f32 	%f138, %f136, %f136;
	fma.rn.f32 	%f162, %f137, %f138, %f132;
	add.s32 	%r418, %r418, 2;
$L__BB0_50:
	add.s32 	%r368, %r418, %r1;
	add.s32 	%r369, %r418, %r49;
	setp.lt.s32 	%p67, %r368, %r74;
	shr.s32 	%r370, %r368, 31;
	and.b32  	%r371, %r370, %r74;
	selp.b32 	%r372, %r371, %r22, %p67;
	setp.lt.s32 	%p68, %r369, %r74;
	shr.s32 	%r373, %r369, 31;
	and.b32  	%r374, %r373, %r74;
	selp.b32 	%r375, %r374, %r22, %p68;
	add.s32 	%r376, %r368, %r61;
	add.s32 	%r377, %r376, %r372;
	cvt.s64.s32 	%rd95, %r377;
	add.s64 	%rd96, %rd3, %rd95;
	ld.global.u8 	%rs43, [%rd96];
	cvt.rn.f32.u16 	%f139, %rs43;
	sub.f32 	%f140, %f139, %f12;
	add.s32 	%r378, %r369, %r61;
	add.s32 	%r379, %r378, %r375;
	cvt.s64.s32 	%rd97, %r379;
	add.s64 	%rd98, %rd1, %rd97;
	ld.global.u8 	%rs44, [%rd98];
	cvt.rn.f32.u16 	%f141, %rs44;
	sub.f32 	%f142, %f141, %f22;
	fma.rn.f32 	%f163, %f140, %f142, %f163;
	mul.f32 	%f143, %f140, %f140;
	mul.f32 	%f144, %f142, %f142;
	fma.rn.f32 	%f162, %f143, %f144, %f162;
	add.s32 	%r67, %r416, 1;
	setp.ne.s32 	%p69, %r416, %r70;
	mov.u32 	%r416, %r67;
	@%p69 bra 	$L__BB0_45;
	sqrt.rn.f32 	%f37, %f162;
	setp.eq.f32 	%p70, %f37, 0f00000000;
	@%p70 bra 	$L__BB0_53;
	div.rn.f32 	%f145, %f163, %f37;
	st.global.f32 	[%rd6], %f145;
$L__BB0_53:
	add.s32 	%r410, %r410, 1;
	setp.ne.s32 	%p71, %r410, %r69;
	@%p71 bra 	$L__BB0_35;
$L__BB0_54:
	ret;

}


// ===== COMPILED SASS (sm_100) =====

	.target	sm_100

	.elftype	@"ET_EXEC"


//--------------------- .note.nv.tkinfo           --------------------------
	.section	.note.nv.tkinfo,"",@"SHT_NOTE"
	.sectionflags	@"SHF_NOTE_NV_TKINFO"
	.tkinfo
        /*0018*/ 	.word	0x00000002
        /*0030*/ 	.string	""
        /*0030*/ 	.string	"ptxas"
        /*0030*/ 	.string	"Cuda compilation tools, release 13.0, V13.0.88"
        /*0030*/ 	.string	"Build cuda_13.0.r13.0/compiler.36424714_0"
        /*0030*/ 	.string	"-arch sm_100 -m 64 "



//--------------------- .note.nv.cuinfo           --------------------------
	.section	.note.nv.cuinfo,"",@"SHT_NOTE"
	.sectionflags	@"SHF_NOTE_NV_CUINFO"
        /*0018*/ 	.short	0x0002
        /*001a*/ 	.short	0x0064
        /*001c*/ 	.short	0x0082
	.zero		2


//--------------------- .nv.info                  --------------------------
	.section	.nv.info,"",@"SHT_CUDA_INFO"
	.align	4


	//----- nvinfo : EIATTR_REGCOUNT
	.align		4
        /*0000*/ 	.byte	0x04, 0x2f
        /*0002*/ 	.short	(.L_1 - .L_0)
	.align		4
.L_0:
        /*0004*/ 	.word	index@(_Z17k_nccDisparityL2RPKhS0_Pfiiiiii)
        /*0008*/ 	.word	0x00000020


	//----- nvinfo : EIATTR_FRAME_SIZE
	.align		4
.L_1:
        /*000c*/ 	.byte	0x04, 0x11
        /*000e*/ 	.short	(.L_3 - .L_2)
	.align		4
.L_2:
        /*0010*/ 	.word	index@($__internal_1_$__cuda_sm3x_div_rn_noftz_f32_slowpath)
        /*0014*/ 	.word	0x00000000


	//----- nvinfo : EIATTR_FRAME_SIZE
	.align		4
.L_3:
        /*0018*/ 	.byte	0x04, 0x11
        /*001a*/ 	.short	(.L_5 - .L_4)
	.align		4
.L_4:
        /*001c*/ 	.word	index@($__internal_0_$__cuda_sm20_sqrt_rn_f32_slowpath)
        /*0020*/ 	.word	0x00000000


	//----- nvinfo : EIATTR_FRAME_SIZE
	.align		4
.L_5:
        /*0024*/ 	.byte	0x04, 0x11
        /*0026*/ 	.short	(.L_7 - .L_6)
	.align		4
.L_6:
        /*0028*/ 	.word	index@(_Z17k_nccDisparityL2RPKhS0_Pfiiiiii)
        /*002c*/ 	.word	0x00000000


	//----- nvinfo : EIATTR_MIN_STACK_SIZE
	.align		4
.L_7:
        /*0030*/ 	.byte	0x04, 0x12
        /*0032*/ 	.short	(.L_9 - .L_8)
	.align		4
.L_8:
        /*0034*/ 	.word	index@(_Z17k_nccDisparityL2RPKhS0_Pfiiiiii)
        /*0038*/ 	.word	0x00000000
.L_9:


//--------------------- .nv.compat                --------------------------
	.section	.nv.compat,"",@"SHT_CUDA_COMPAT_INFO"
	.align	4
        /*0000*/ 	.byte	0x02, 0x09, 0x00, 0x00, 0x02, 0x02, 0x01, 0x00, 0x02, 0x05, 0x05, 0x00, 0x03, 0x07, 0x01, 0x01
        /*0010*/ 	.byte	0x02, 0x03, 0x00, 0x00, 0x02, 0x06, 0x01, 0x00, 0x04, 0x0b, 0x08, 0x00, 0x01, 0x00, 0x00, 0x00
        /*0020*/ 	.byte	0x00, 0x00, 0x00, 0x00


//--------------------- .nv.info._Z17k_nccDisparityL2RPKhS0_Pfiiiiii --------------------------
	.section	.nv.info._Z17k_nccDisparityL2RPKhS0_Pfiiiiii,"",@"SHT_CUDA_INFO"
	.sectionflags	@""
	.align	4


	//----- nvinfo : EIATTR_CUDA_API_VERSION
	.align		4
        /*0000*/ 	.byte	0x04, 0x37
        /*0002*/ 	.short	(.L_11 - .L_10)
.L_10:
        /*0004*/ 	.word	0x00000082


	//----- nvinfo : EIATTR_KPARAM_INFO
	.align		4
.L_11:
        /*0008*/ 	.byte	0x04, 0x17
        /*000a*/ 	.short	(.L_13 - .L_12)
.L_12:
        /*000c*/ 	.word	0x00000000
        /*0010*/ 	.short	0x0008
        /*0012*/ 	.short	0x002c
        /*0014*/ 	.byte	0x00, 0xf0, 0x11, 0x00


	//----- nvinfo : EIATTR_KPARAM_INFO
	.align		4
.L_13:
        /*0018*/ 	.byte	0x04, 0x17
        /*001a*/ 	.short	(.L_15 - .L_14)
.L_14:
        /*001c*/ 	.word	0x00000000
        /*0020*/ 	.short	0x0007
        /*0022*/ 	.short	0x0028
        /*0024*/ 	.byte	0x00, 0xf0, 0x11, 0x00


	//----- nvinfo : EIATTR_KPARAM_INFO
	.align		4
.L_15:
        /*0028*/ 	.byte	0x04, 0x17
        /*002a*/ 	.short	(.L_17 - .L_16)
.L_16:
        /*002c*/ 	.word	0x00000000
        /*0030*/ 	.short	0x0006
        /*0032*/ 	.short	0x0024
        /*0034*/ 	.byte	0x00, 0xf0, 0x11, 0x00


	//----- nvinfo : EIATTR_KPARAM_INFO
	.align		4
.L_17:
        /*0038*/ 	.byte	0x04, 0x17
        /*003a*/ 	.short	(.L_19 - .L_18)
.L_18:
        /*003c*/ 	.word	0x00000000
        /*0040*/ 	.short	0x0005
        /*0042*/ 	.short	0x0020
        /*0044*/ 	.byte	0x00, 0xf0, 0x11, 0x00


	//----- nvinfo : EIATTR_KPARAM_INFO
	.align		4
.L_19:
        /*0048*/ 	.byte	0x04, 0x17
        /*004a*/ 	.short	(.L_21 - .L_20)
.L_20:
        /*004c*/ 	.word	0x00000000
        /*0050*/ 	.short	0x0004
        /*0052*/ 	.short	0x001c
        /*0054*/ 	.byte	0x00, 0xf0, 0x11, 0x00


	//----- nvinfo : EIATTR_KPARAM_INFO
	.align		4
.L_21:
        /*0058*/ 	.byte	0x04, 0x17
        /*005a*/ 	.short	(.L_23 - .L_22)
.L_22:
        /*005c*/ 	.word	0x00000000
        /*0060*/ 	.short	0x0003
        /*0062*/ 	.short	0x0018
        /*0064*/ 	.byte	0x00, 0xf0, 0x11, 0x00


	//----- nvinfo : EIATTR_KPARAM_INFO
	.align		4
.L_23:
        /*0068*/ 	.byte	0x04, 0x17
        /*006a*/ 	.short	(.L_25 - .L_24)
.L_24:
        /*006c*/ 	.word	0x00000000
        /*0070*/ 	.short	0x0002
        /*0072*/ 	.short	0x0010
        /*0074*/ 	.byte	0x00, 0xf5, 0x21, 0x00


	//----- nvinfo : EIATTR_KPARAM_INFO
	.align		4
.L_25:
        /*0078*/ 	.byte	0x04, 0x17
        /*007a*/ 	.short	(.L_27 - .L_26)
.L_26:
        /*007c*/ 	.word	0x00000000
        /*0080*/ 	.short	0x0001
        /*0082*/ 	.short	0x0008
        /*0084*/ 	.byte	0x00, 0xf5, 0x21, 0x00


	//----- nvinfo : EIATTR_KPARAM_INFO
	.align		4
.L_27:
        /*0088*/ 	.byte	0x04, 0x17
        /*008a*/ 	.short	(.L_29 - .L_28)
.L_28:
        /*008c*/ 	.word	0x00000000
        /*0090*/ 	.short	0x0000
        /*0092*/ 	.short	0x0000
        /*0094*/ 	.byte	0x00, 0xf5, 0x21, 0x00


	//----- nvinfo : EIATTR_SPARSE_MMA_MASK
	.align		4
.L_29:
        /*0098*/ 	.byte	0x03, 0x50
        /*009a*/ 	.short	0x0000


	//----- nvinfo : EIATTR_MAXREG_COUNT
	.align		4
        /*009c*/ 	.byte	0x03, 0x1b
        /*009e*/ 	.short	0x00ff


	//----- nvinfo : EIATTR_MERCURY_ISA_VERSION
	.align		4
        /*00a0*/ 	.byte	0x03, 0x5f
        /*00a2*/ 	.short	0x0101


	//----- nvinfo : EIATTR_VRC_CTA_INIT_COUNT
	.align		4
        /*00a4*/ 	.byte	0x02, 0x4a
	.zero		1
	.zero		1


	//----- nvinfo : EIATTR_EXIT_INSTR_OFFSETS
	.align		4
        /*00a8*/ 	.byte	0x04, 0x1c
        /*00aa*/ 	.short	(.L_31 - .L_30)


	//   ....[0]....
.L_30:
        /*00ac*/ 	.word	0x000000c0


	//   ....[1]....
        /*00b0*/ 	.word	0x00000fc0


	//   ....[2]....
        /*00b4*/ 	.word	0x000011d0


	//   ....[3]....
        /*00b8*/ 	.word	0x000012a0


	//   ....[4]....
        /*00bc*/ 	.word	0x00001330


	//   ....[5]....
        /*00c0*/ 	.word	0x00001390


	//   ....[6]....
        /*00c4*/ 	.word	0x00001530


	//   ....[7]....
        /*00c8*/ 	.word	0x000015c0


	//   ....[8]....
        /*00cc*/ 	.word	0x00001620


	//   ....[9]....
        /*00d0*/ 	.word	0x000034f0


	//----- nvinfo : EIATTR_CRS_STACK_SIZE
	.align		4
.L_31:
        /*00d4*/ 	.byte	0x04, 0x1e
        /*00d6*/ 	.short	(.L_33 - .L_32)
.L_32:
        /*00d8*/ 	.word	0x00000000


	//----- nvinfo : EIATTR_CBANK_PARAM_SIZE
	.align		4
.L_33:
        /*00dc*/ 	.byte	0x03, 0x19
        /*00de*/ 	.short	0x0030


	//----- nvinfo : EIATTR_PARAM_CBANK
	.align		4
        /*00e0*/ 	.byte	0x04, 0x0a
        /*00e2*/ 	.short	(.L_35 - .L_34)
	.align		4
.L_34:
        /*00e4*/ 	.word	index@(.nv.constant0._Z17k_nccDisparityL2RPKhS0_Pfiiiiii)
        /*00e8*/ 	.short	0x0380
        /*00ea*/ 	.short	0x0030


	//----- nvinfo : EIATTR_SW_WAR
	.align		4
.L_35:
        /*00ec*/ 	.byte	0x04, 0x36
        /*00ee*/ 	.short	(.L_37 - .L_36)
.L_36:
        /*00f0*/ 	.word	0x00000008
.L_37:


//--------------------- .nv.callgraph             --------------------------
	.section	.nv.callgraph,"",@"SHT_CUDA_CALLGRAPH"
	.align	4
	.sectionentsize	8
	.align		4
        /*0000*/ 	.word	0x00000000
	.align		4
        /*0004*/ 	.word	0xffffffff
	.align		4
        /*0008*/ 	.word	0x00000000
	.align		4
        /*000c*/ 	.word	0xfffffffe
	.align		4
        /*0010*/ 	.word	0x00000000
	.align		4
        /*0014*/ 	.word	0xfffffffd
	.align		4
        /*0018*/ 	.word	0x00000000
	.align		4
        /*001c*/ 	.word	0xfffffffc


//--------------------- .text._Z17k_nccDisparityL2RPKhS0_Pfiiiiii --------------------------
	.section	.text._Z17k_nccDisparityL2RPKhS0_Pfiiiiii,"ax",@progbits
	.align	128
        .global         _Z17k_nccDisparityL2RPKhS0_Pfiiiiii
        .type           _Z17k_nccDisparityL2RPKhS0_Pfiiiiii,@function
        .size           _Z17k_nccDisparityL2RPKhS0_Pfiiiiii,(.L_x_48 - _Z17k_nccDisparityL2RPKhS0_Pfiiiiii)
        .other          _Z17k_nccDisparityL2RPKhS0_Pfiiiiii,@"STO_CUDA_ENTRY STV_DEFAULT"
_Z17k_nccDisparityL2RPKhS0_Pfiiiiii:
.text._Z17k_nccDisparityL2RPKhS0_Pfiiiiii:
[----:B------:R-:W-:Y:S01]  /*0000*/  LDC R1, c[0x0][0x37c] ;  /* 0x0000df00ff017b82 */ /* 0x000fe20000000800 */
[----:B------:R-:W0:Y:S07]  /*0010*/  S2R R3, SR_TID.Y ;  /* 0x0000000000037919 */ /* 0x000e2e0000002200 */
[----:B------:R-:W1:Y:S01]  /*0020*/  LDC R7, c[0x0][0x360] ;  /* 0x0000d800ff077b82 */ /* 0x000e620000000800 */
[----:B------:R-:W2:Y:S01]  /*0030*/  LDCU.64 UR6, c[0x0][0x3a8] ;  /* 0x00007500ff0677ac */ /* 0x000ea20008000a00 */
[----:B------:R-:W1:Y:S06]  /*0040*/  S2R R0, SR_TID.X ;  /* 0x0000000000007919 */ /* 0x000e6c0000002100 */
[----:B------:R-:W0:Y:S08]  /*0050*/  S2UR UR5, SR_CTAID.Y ;  /* 0x00000000000579c3 */ /* 0x000e300000002600 */
[----:B------:R-:W0:Y:S08]  /*0060*/  LDC R6, c[0x0][0x364] ;  /* 0x0000d900ff067b82 */ /* 0x000e300000000800 */
[----:B------:R-:W1:Y:S01]  /*0070*/  S2UR UR4, SR_CTAID.X ;  /* 0x00000000000479c3 */ /* 0x000e620000002500 */
[----:B0-----:R-:W-:-:S05]  /*0080*/  IMAD R6, R6, UR5, R3 ;  /* 0x0000000506067c24 */ /* 0x001fca000f8e0203 */
[----:B--2---:R-:W-:Y:S01]  /*0090*/  ISETP.GE.AND P0, PT, R6, UR6, PT ;  /* 0x0000000606007c0c */ /* 0x004fe2000bf06270 */
[----:B-1----:R-:W-:-:S05]  /*00a0*/  IMAD R7, R7, UR4, R0 ;  /* 0x0000000407077c24 */ /* 0x002fca000f8e0200 */
[----:B------:R-:W-:-:S13]  /*00b0*/  ISETP.GE.OR P0, PT, R7, UR7, P0 ;  /* 0x0000000707007c0c */ /* 0x000fda0008706670 */
[----:B------:R-:W-:Y:S05]  /*00c0*/  @P0 EXIT ;  /* 0x000000000000094d */ /* 0x000fea0003800000 */
[----:B------:R-:W0:Y:S01]  /*00d0*/  LDCU UR8, c[0x0][0x3a0] ;  /* 0x00007400ff0877ac */ /* 0x000e220008000800 */
[----:B------:R-:W-:Y:S01]  /*00e0*/  IMAD.MOV.U32 R5, RZ, RZ, RZ ;  /* 0x000000ffff057224 */ /* 0x000fe200078e00ff */
[----:B------:R-:W1:Y:S01]  /*00f0*/  LDCU UR4, c[0x0][0x39c] ;  /* 0x00007380ff0477ac */ /* 0x000e620008000800 */
[----:B------:R-:W2:Y:S01]  /*0100*/  LDCU.64 UR12, c[0x0][0x358] ;  /* 0x00006b00ff0c77ac */ /* 0x000ea20008000a00 */
[----:B0-----:R-:W-:-:S04]  /*0110*/  UISETP.GE.AND UP0, UPT, UR8, URZ, UPT ;  /* 0x000000ff0800728c */ /* 0x001fc8000bf06270 */
[----:B-1----:R-:W-:Y:S02]  /*0120*/  UISETP.LT.OR UP0, UPT, UR4, URZ, !UP0 ;  /* 0x000000ff0400728c */ /* 0x002fe4000c701670 */
[----:B------:R-:W-:-:S07]  /*0130*/  UIADD3 UR5, UPT, UPT, -UR4, URZ, URZ ;  /* 0x000000ff04057290 */ /* 0x000fce000fffe1ff */
[----:B--2---:R-:W-:Y:S05]  /*0140*/  BRA.U UP0, `(.L_x_0) ;  /* 0x0000000d00507547 */ /* 0x004fea000b800000 */
[----:B------:R-:W-:Y:S01]  /*0150*/  USHF.L.U32 UR4, UR8, 0x1, URZ ;  /* 0x0000000108047899 */ /* 0x000fe200080006ff */
[----:B------:R-:W-:Y:S01]  /*0160*/  IMAD.MOV.U32 R5, RZ, RZ, RZ ;  /* 0x000000ffff057224 */ /* 0x000fe200078e00ff */
[----:B------:R-:W-:Y:S02]  /*0170*/  UIADD3 UR9, UPT, UPT, -UR6, URZ, URZ ;  /* 0x000000ff06097290 */ /* 0x000fe4000fffe1ff */
[----:B------:R-:W-:Y:S02]  /*0180*/  ULOP3.LUT UR6, UR4, 0x6, URZ, 0xc0, !UPT ;  /* 0x0000000604067892 */ /* 0x000fe4000f8ec0ff */
[----:B------:R-:W-:Y:S02]  /*0190*/  UIADD3 UR10, UPT, UPT, -UR7, URZ, URZ ;  /* 0x000000ff070a7290 */ /* 0x000fe4000fffe1ff */
[----:B------:R-:W-:Y:S02]  /*01a0*/  UISETP.GE.U32.AND UP0, UPT, UR6, 0x3, UPT ;  /* 0x000000030600788c */ /* 0x000fe4000bf06070 */
[----:B------:R-:W-:-:S02]  /*01b0*/  UIADD3 UR8, UPT, UPT, -UR8, URZ, URZ ;  /* 0x000000ff08087290 */ /* 0x000fc4000fffe1ff */
[----:B------:R-:W-:Y:S01]  /*01c0*/  ULOP3.LUT UR4, UR4, 0xfffffff8, URZ, 0xc0, !UPT ;  /* 0xfffffff804047892 */ /* 0x000fe2000f8ec0ff */
[----:B------:R-:W-:-:S11]  /*01d0*/  UMOV UR6, UR5 ;  /* 0x0000000500067c82 */ /* 0x000fd60008000000 */
.L_x_5:
[----:B------:R-:W0:Y:S01]  /*01e0*/  LDCU UR16, c[0x0][0x3a0] ;  /* 0x00007400ff1077ac */ /* 0x000e220008000800 */
[----:B------:R-:W-:Y:S01]  /*01f0*/  VIADD R0, R6, UR6 ;  /* 0x0000000606007c36 */ /* 0x000fe20008000000 */
[----:B------:R-:W1:Y:S04]  /*0200*/  LDCU UR7, c[0x0][0x3a8] ;  /* 0x00007500ff0777ac */ /* 0x000e680008000800 */
[----:B------:R-:W-:Y:S01]  /*0210*/  SHF.R.S32.HI R2, RZ, 0x1f, R0 ;  /* 0x0000001fff027819 */ /* 0x000fe20000011400 */
[----:B0-----:R-:W-:Y:S02]  /*0220*/  UISETP.GE.U32.AND UP2, UPT, UR16, 0x4, UPT ;  /* 0x000000041000788c */ /* 0x001fe4000bf46070 */
[----:B------:R-:W-:Y:S01]  /*0230*/  ULOP3.LUT UP1, URZ, UR16, 0x1, URZ, 0xc0, !UPT ;  /* 0x0000000110ff7892 */ /* 0x000fe2000f82c0ff */
[----:B-1----:R-:W-:-:S02]  /*0240*/  ISETP.GE.AND P0, PT, R0, UR7, PT ;  /* 0x0000000700007c0c */ /* 0x002fc4000bf06270 */
[----:B------:R-:W-:Y:S01]  /*0250*/  LOP3.LUT R2, R2, UR7, RZ, 0xc0, !PT ;  /* 0x0000000702027c12 */ /* 0x000fe2000f8ec0ff */
[----:B------:R-:W-:-:S03]  /*0260*/  UMOV UR7, UR8 ;  /* 0x0000000800077c82 */ /* 0x000fc60008000000 */
[----:B------:R-:W-:-:S05]  /*0270*/  SEL R3, R2, UR9, !P0 ;  /* 0x0000000902037c07 */ /* 0x000fca000c000000 */
[----:B------:R-:W-:Y:S01]  /*0280*/  IMAD.IADD R0, R0, 0x1, R3 ;  /* 0x0000000100007824 */ /* 0x000fe200078e0203 */
[----:B------:R-:W-:Y:S06]  /*0290*/  BRA.U !UP2, `(.L_x_1) ;  /* 0x000000050a807547 */ /* 0x000fec000b800000 */
[----:B------:R-:W0:Y:S01]  /*02a0*/  LDCU UR17, c[0x0][0x3ac] ;  /* 0x00007580ff1177ac */ /* 0x000e220008000800 */
[----:B------:R-:W1:Y:S01]  /*02b0*/  LDCU.64 UR14, c[0x0][0x380] ;  /* 0x00007000ff0e77ac */ /* 0x000e620008000a00 */
[----:B------:R-:W-:-:S05]  /*02c0*/  UMOV UR7, UR8 ;  /* 0x0000000800077c82 */ /* 0x000fca0008000000 */
.L_x_2:
[----:B------:R-:W-:-:S04]  /*02d0*/  VIADD R3, R7, UR7 ;  /* 0x0000000707037c36 */ /* 0x000fc80008000000 */
[C---:B------:R-:W-:Y:S01]  /*02e0*/  VIADD R8, R3.reuse, 0x1 ;  /* 0x0000000103087836 */ /* 0x040fe20000000000 */
[--C-:B------:R-:W-:Y:S01]  /*02f0*/  SHF.R.S32.HI R4, RZ, 0x1f, R3.reuse ;  /* 0x0000001fff047819 */ /* 0x100fe20000011403 */
[C---:B------:R-:W-:Y:S01]  /*0300*/  VIADD R10, R3.reuse, 0x3 ;  /* 0x00000003030a7836 */ /* 0x040fe20000000000 */
[C---:B0-----:R-:W-:Y:S01]  /*0310*/  ISETP.GE.AND P6, PT, R3.reuse, UR17, PT ;  /* 0x0000001103007c0c */ /* 0x041fe2000bfc6270 */
[C---:B------:R-:W-:Y:S01]  /*0320*/  VIADD R9, R3.reuse, 0x2 ;  /* 0x0000000203097836 */ /* 0x040fe20000000000 */
[----:B------:R-:W-:Y:S01]  /*0330*/  LOP3.LUT R4, R4, UR17, RZ, 0xc0, !PT ;  /* 0x0000001104047c12 */ /* 0x000fe2000f8ec0ff */
[C---:B------:R-:W-:Y:S01]  /*0340*/  VIADD R12, R3.reuse, 0x5 ;  /* 0x00000005030c7836 */ /* 0x040fe20000000000 */
[----:B------:R-:W-:Y:S01]  /*0350*/  ISETP.GE.AND P5, PT, R8, UR17, PT ;  /* 0x0000001108007c0c */ /* 0x000fe2000bfa6270 */
[C---:B------:R-:W-:Y:S01]  /*0360*/  VIADD R14, R3.reuse, 0x6 ;  /* 0x00000006030e7836 */ /* 0x040fe20000000000 */
[----:B------:R-:W-:Y:S01]  /*0370*/  SHF.R.S32.HI R8, RZ, 0x1f, R8 ;  /* 0x0000001fff087819 */ /* 0x000fe20000011408 */
[C---:B------:R-:W-:Y:S01]  /*0380*/  VIADD R11, R3.reuse, 0x4 ;  /* 0x00000004030b7836 */ /* 0x040fe20000000000 */
[----:B------:R-:W-:Y:S01]  /*0390*/  ISETP.GE.AND P3, PT, R10, UR17, PT ;  /* 0x000000110a007c0c */ /* 0x000fe2000bf66270 */
[----:B------:R-:W-:Y:S01]  /*03a0*/  IMAD R2, R0, UR17, R3 ;  /* 0x0000001100027c24 */ /* 0x000fe2000f8e0203 */
[----:B------:R-:W-:Y:S01]  /*03b0*/  SHF.R.S32.HI R10, RZ, 0x1f, R10 ;  /* 0x0000001fff0a7819 */ /* 0x000fe2000001140a */
[----:B------:R-:W-:Y:S01]  /*03c0*/  VIADD R16, R3, 0x7 ;  /* 0x0000000703107836 */ /* 0x000fe20000000000 */
[----:B------:R-:W-:-:S02]  /*03d0*/  SEL R3, R4, UR10, !P6 ;  /* 0x0000000a04037c07 */ /* 0x000fc4000f000000 */
[----:B------:R-:W-:Y:S02]  /*03e0*/  ISETP.GE.AND P4, PT, R9, UR17, PT ;  /* 0x0000001109007c0c */ /* 0x000fe4000bf86270 */
[----:B------:R-:W-:Y:S01]  /*03f0*/  SHF.R.S32.HI R13, RZ, 0x1f, R12 ;  /* 0x0000001fff0d7819 */ /* 0x000fe2000001140c */
[----:B------:R-:W-:Y:S01]  /*0400*/  IMAD.IADD R3, R3, 0x1, R2 ;  /* 0x0000000103037824 */ /* 0x000fe200078e0202 */
[----:B------:R-:W-:Y:S02]  /*0410*/  SHF.R.S32.HI R15, RZ, 0x1f, R14 ;  /* 0x0000001fff0f7819 */ /* 0x000fe4000001140e */
[----:B------:R-:W-:Y:S02]  /*0420*/  SHF.R.S32.HI R9, RZ, 0x1f, R9 ;  /* 0x0000001fff097819 */ /* 0x000fe40000011409 */
[----:B------:R-:W-:Y:S02]  /*0430*/  ISETP.GE.AND P2, PT, R11, UR17, PT ;  /* 0x000000110b007c0c */ /* 0x000fe4000bf46270 */
[----:B------:R-:W-:-:S02]  /*0440*/  SHF.R.S32.HI R11, RZ, 0x1f, R11 ;  /* 0x0000001fff0b7819 */ /* 0x000fc4000001140b */
[----:B------:R-:W-:Y:S02]  /*0450*/  LOP3.LUT R8, R8, UR17, RZ, 0xc0, !PT ;  /* 0x0000001108087c12 */ /* 0x000fe4000f8ec0ff */
[----:B------:R-:W-:Y:S02]  /*0460*/  ISETP.GE.AND P0, PT, R14, UR17, PT ;  /* 0x000000110e007c0c */ /* 0x000fe4000bf06270 */
[----:B------:R-:W-:Y:S02]  /*0470*/  ISETP.GE.AND P6, PT, R16, UR17, PT ;  /* 0x0000001110007c0c */ /* 0x000fe4000bfc6270 */
[----:B------:R-:W-:Y:S02]  /*0480*/  SHF.R.S32.HI R17, RZ, 0x1f, R16 ;  /* 0x0000001fff117819 */ /* 0x000fe40000011410 */
[----:B------:R-:W-:Y:S02]  /*0490*/  LOP3.LUT R10, R10, UR17, RZ, 0xc0, !PT ;  /* 0x000000110a0a7c12 */ /* 0x000fe4000f8ec0ff */
[----:B------:R-:W-:-:S02]  /*04a0*/  ISETP.GE.AND P1, PT, R12, UR17, PT ;  /* 0x000000110c007c0c */ /* 0x000fc4000bf26270 */
[----:B------:R-:W-:Y:S02]  /*04b0*/  LOP3.LUT R14, R13, UR17, RZ, 0xc0, !PT ;  /* 0x000000110d0e7c12 */ /* 0x000fe4000f8ec0ff */
[----:B------:R-:W-:Y:S02]  /*04c0*/  LOP3.LUT R16, R15, UR17, RZ, 0xc0, !PT ;  /* 0x000000110f107c12 */ /* 0x000fe4000f8ec0ff */
[----:B------:R-:W-:Y:S02]  /*04d0*/  LOP3.LUT R4, R9, UR17, RZ, 0xc0, !PT ;  /* 0x0000001109047c12 */ /* 0x000fe4000f8ec0ff */
[----:B------:R-:W-:Y:S02]  /*04e0*/  LOP3.LUT R12, R11, UR17, RZ, 0xc0, !PT ;  /* 0x000000110b0c7c12 */ /* 0x000fe4000f8ec0ff */
[----:B------:R-:W-:Y:S02]  /*04f0*/  SEL R9, R8, UR10, !P5 ;  /* 0x0000000a08097c07 */ /* 0x000fe4000e800000 */
[----:B------:R-:W-:-:S02]  /*0500*/  LOP3.LUT R18, R17, UR17, RZ, 0xc0, !PT ;  /* 0x0000001111127c12 */ /* 0x000fc4000f8ec0ff */
[----:B------:R-:W-:Y:S02]  /*0510*/  SEL R13, R10, UR10, !P3 ;  /* 0x0000000a0a0d7c07 */ /* 0x000fe4000d800000 */
[----:B------:R-:W-:Y:S02]  /*0520*/  SEL R17, R14, UR10, !P1 ;  /* 0x0000000a0e117c07 */ /* 0x000fe4000c800000 */
[----:B------:R-:W-:Y:S02]  /*0530*/  SEL R19, R16, UR10, !P0 ;  /* 0x0000000a10137c07 */ /* 0x000fe4000c000000 */
[----:B-1----:R-:W-:Y:S02]  /*0540*/  IADD3 R16, P0, PT, R3, UR14, RZ ;  /* 0x0000000e03107c10 */ /* 0x002fe4000ff1e0ff */
[----:B------:R-:W-:Y:S02]  /*0550*/  SEL R11, R4, UR10, !P4 ;  /* 0x0000000a040b7c07 */ /* 0x000fe4000e000000 */
[----:B------:R-:W-:-:S02]  /*0560*/  SEL R15, R12, UR10, !P2 ;  /* 0x0000000a0c0f7c07 */ /* 0x000fc4000d000000 */
[C---:B------:R-:W-:Y:S02]  /*0570*/  IADD3 R9, PT, PT, R2.reuse, 0x1, R9 ;  /* 0x0000000102097810 */ /* 0x040fe40007ffe009 */
[C---:B------:R-:W-:Y:S02]  /*0580*/  IADD3 R12, PT, PT, R2.reuse, 0x3, R13 ;  /* 0x00000003020c7810 */ /* 0x040fe40007ffe00d */
[C---:B------:R-:W-:Y:S02]  /*0590*/  IADD3 R13, PT, PT, R2.reuse, 0x5, R17 ;  /* 0x00000005020d7810 */ /* 0x040fe40007ffe011 */
[----:B------:R-:W-:Y:S02]  /*05a0*/  LEA.HI.X.SX32 R17, R3, UR15, 0x1, P0 ;  /* 0x0000000f03117c11 */ /* 0x000fe400080f0eff */
[----:B------:R-:W-:Y:S02]  /*05b0*/  IADD3 R10, PT, PT, R2, 0x2, R11 ;  /* 0x00000002020a7810 */ /* 0x000fe40007ffe00b */
[----:B------:R-:W-:-:S02]  /*05c0*/  IADD3 R14, P0, PT, R9, UR14, RZ ;  /* 0x0000000e090e7c10 */ /* 0x000fc4000ff1e0ff */
[----:B------:R-:W-:Y:S02]  /*05d0*/  SEL R21, R18, UR10, !P6 ;  /* 0x0000000a12157c07 */ /* 0x000fe4000f000000 */
[C---:B------:R-:W-:Y:S02]  /*05e0*/  IADD3 R11, PT, PT, R2.reuse, 0x4, R15 ;  /* 0x00000004020b7810 */ /* 0x040fe40007ffe00f */
[----:B------:R-:W-:Y:S02]  /*05f0*/  IADD3 R4, PT, PT, R2, 0x6, R19 ;  /* 0x0000000602047810 */ /* 0x000fe40007ffe013 */
[----:B------:R-:W-:Y:S01]  /*0600*/  IADD3 R8, P1, PT, R10, UR14, RZ ;  /* 0x0000000e0a087c10 */ /* 0x000fe2000ff3e0ff */
[----:B------:R0:W2:Y:S01]  /*0610*/  LDG.E.U8 R19, desc[UR12][R16.64] ;  /* 0x0000000c10137981 */ /* 0x0000a2000c1e1100 */
[----:B------:R-:W-:Y:S02]  /*0620*/  LEA.HI.X.SX32 R15, R9, UR15, 0x1, P0 ;  /* 0x0000000f090f7c11 */ /* 0x000fe400080f0eff */
[----:B------:R-:W-:-:S02]  /*0630*/  IADD3 R18, PT, PT, R2, 0x7, R21 ;  /* 0x0000000702127810 */ /* 0x000fc40007ffe015 */
[----:B------:R-:W-:Y:S01]  /*0640*/  IADD3 R2, P0, PT, R12, UR14, RZ ;  /* 0x0000000e0c027c10 */ /* 0x000fe2000ff1e0ff */
[----:B------:R-:W3:Y:S01]  /*0650*/  LDG.E.U8 R14, desc[UR12][R14.64] ;  /* 0x0000000c0e0e7981 */ /* 0x000ee2000c1e1100 */
[----:B------:R-:W-:Y:S02]  /*0660*/  LEA.HI.X.SX32 R9, R10, UR15, 0x1, P1 ;  /* 0x0000000f0a097c11 */ /* 0x000fe400088f0eff */
[----:B------:R-:W-:Y:S02]  /*0670*/  IADD3 R10, P1, PT, R11, UR14, RZ ;  /* 0x0000000e0b0a7c10 */ /* 0x000fe4000ff3e0ff */
[----:B------:R-:W-:Y:S01]  /*0680*/  LEA.HI.X.SX32 R3, R12, UR15, 0x1, P0 ;  /* 0x0000000f0c037c11 */ /* 0x000fe200080f0eff */
[----:B------:R-:W4:Y:S01]  /*0690*/  LDG.E.U8 R8, desc[UR12][R8.64] ;  /* 0x0000000c08087981 */ /* 0x000f22000c1e1100 */
[----:B------:R-:W-:Y:S02]  /*06a0*/  IADD3 R12, P0, PT, R13, UR14, RZ ;  /* 0x0000000e0d0c7c10 */ /* 0x000fe4000ff1e0ff */
[----:B------:R-:W-:Y:S01]  /*06b0*/  LEA.HI.X.SX32 R11, R11, UR15, 0x1, P1 ;  /* 0x0000000f0b0b7c11 */ /* 0x000fe200088f0eff */
[----:B------:R3:W5:Y:S01]  /*06c0*/  LDG.E.U8 R2, desc[UR12][R2.64] ;  /* 0x0000000c02027981 */ /* 0x000762000c1e1100 */
[----:B------:R-:W-:-:S02]  /*06d0*/  IADD3 R20, P1, PT, R4, UR14, RZ ;  /* 0x0000000e04147c10 */ /* 0x000fc4000ff3e0ff */
[----:B------:R-:W-:Y:S01]  /*06e0*/  LEA.HI.X.SX32 R13, R13, UR15, 0x1, P0 ;  /* 0x0000000f0d0d7c11 */ /* 0x000fe200080f0eff */
[----:B------:R-:W5:Y:S01]  /*06f0*/  LDG.E.U8 R10, desc[UR12][R10.64] ;  /* 0x0000000c0a0a7981 */ /* 0x000f62000c1e1100 */
[----:B0-----:R-:W-:Y:S02]  /*0700*/  IADD3 R16, P0, PT, R18, UR14, RZ ;  /* 0x0000000e12107c10 */ /* 0x001fe4000ff1e0ff */
[----:B------:R-:W-:Y:S01]  /*0710*/  LEA.HI.X.SX32 R21, R4, UR15, 0x1, P1 ;  /* 0x0000000f04157c11 */ /* 0x000fe200088f0eff */
[----:B------:R-:W5:Y:S01]  /*0720*/  LDG.E.U8 R12, desc[UR12][R12.64] ;  /* 0x0000000c0c0c7981 */ /* 0x000f62000c1e1100 */
[----:B------:R-:W-:-:S03]  /*0730*/  LEA.HI.X.SX32 R17, R18, UR15, 0x1, P0 ;  /* 0x0000000f12117c11 */ /* 0x000fc600080f0eff */
[----:B------:R-:W5:Y:S04]  /*0740*/  LDG.E.U8 R20, desc[UR12][R20.64] ;  /* 0x0000000c14147981 */ /* 0x000f68000c1e1100 */
[----:B------:R-:W5:Y:S01]  /*0750*/  LDG.E.U8 R16, desc[UR12][R16.64] ;  /* 0x0000000c10107981 */ /* 0x000f62000c1e1100 */
[----:B------:R-:W-:-:S04]  /*0760*/  UIADD3 UR7, UPT, UPT, UR7, 0x8, URZ ;  /* 0x0000000807077890 */ /* 0x000fc8000fffe0ff */
[----:B------:R-:W-:-:S04]  /*0770*/  UIADD3 UR11, UPT, UPT, UR7, UR16, URZ ;  /* 0x00000010070b7290 */ /* 0x000fc8000fffe0ff */
[----:B------:R-:W-:Y:S01]  /*0780*/  UISETP.NE.AND UP2, UPT, UR11, UR4, UPT ;  /* 0x000000040b00728c */ /* 0x000fe2000bf45270 */
[----:B--2---:R-:W-:-:S05]  /*0790*/  I2FP.F32.U32 R4, R19 ;  /* 0x0000001300047245 */ /* 0x004fca0000201000 */
[----:B------:R-:W-:Y:S01]  /*07a0*/  FADD R4, R4, R5 ;  /* 0x0000000504047221 */ /* 0x000fe20000000000 */
[----:B---3--:R-:W-:-:S05]  /*07b0*/  I2FP.F32.U32 R3, R14 ;  /* 0x0000000e00037245 */ /* 0x008fca0000201000 */
[----:B------:R-:W-:Y:S01]  /*07c0*/  FADD R3, R4, R3 ;  /* 0x0000000304037221 */ /* 0x000fe20000000000 */
[----:B----4-:R-:W-:Y:S02]  /*07d0*/  I2FP.F32.U32 R8, R8 ;  /* 0x0000000800087245 */ /* 0x010fe40000201000 */
[----:B-----5:R-:W-:-:S03]  /*07e0*/  I2FP.F32.U32 R2, R2 ;  /* 0x0000000200027245 */ /* 0x020fc60000201000 */
[----:B------:R-:W-:Y:S01]  /*07f0*/  FADD R3, R3, R8 ;  /* 0x0000000803037221 */ /* 0x000fe20000000000 */
[----:B------:R-:W-:-:S03]  /*0800*/  I2FP.F32.U32 R5, R10 ;  /* 0x0000000a00057245 */ /* 0x000fc60000201000 */
[----:B------:R-:W-:Y:S01]  /*0810*/  FADD R2, R3, R2 ;  /* 0x0000000203027221 */ /* 0x000fe20000000000 */
[----:B------:R-:W-:-:S03]  /*0820*/  I2FP.F32.U32 R3, R12 ;  /* 0x0000000c00037245 */ /* 0x000fc60000201000 */
[----:B------:R-:W-:Y:S01]  /*0830*/  FADD R2, R2, R5 ;  /* 0x0000000502027221 */ /* 0x000fe20000000000 */
[----:B------:R-:W-:-:S03]  /*0840*/  I2FP.F32.U32 R5, R20 ;  /* 0x0000001400057245 */ /* 0x000fc60000201000 */
[----:B------:R-:W-:Y:S01]  /*0850*/  FADD R2, R2, R3 ;  /* 0x0000000302027221 */ /* 0x000fe20000000000 */
[----:B------:R-:W-:-:S03]  /*0860*/  I2FP.F32.U32 R16, R16 ;  /* 0x0000001000107245 */ /* 0x000fc60000201000 */
[----:B------:R-:W-:-:S04]  /*0870*/  FADD R5, R2, R5 ;  /* 0x0000000502057221 */ /* 0x000fc80000000000 */
[----:B------:R-:W-:Y:S01]  /*0880*/  FADD R5, R5, R16 ;  /* 0x0000001005057221 */ /* 0x000fe20000000000 */
[----:B------:R-:W-:Y:S06]  /*0890*/  BRA.U UP2, `(.L_x_2) ;  /* 0xfffffff9028c7547 */ /* 0x000fec000b83ffff */
.L_x_1:
[----:B------:R-:W-:Y:S05]  /*08a0*/  BRA.U !UP0, `(.L_x_3) ;  /* 0x0000000108c07547 */ /* 0x000fea000b800000 */
[----:B------:R-:W0:Y:S01]  /*08b0*/  LDCU UR11, c[0x0][0x3ac] ;  /* 0x00007580ff0b77ac */ /* 0x000e220008000800 */
[----:B------:R-:W-:Y:S01]  /*08c0*/  VIADD R3, R7, UR7 ;  /* 0x0000000707037c36 */ /* 0x000fe20008000000 */
[----:B------:R-:W1:Y:S03]  /*08d0*/  LDCU.64 UR14, c[0x0][0x380] ;  /* 0x00007000ff0e77ac */ /* 0x000e660008000a00 */
[C---:B------:R-:W-:Y:S01]  /*08e0*/  VIADD R4, R3.reuse, 0x1 ;  /* 0x0000000103047836 */ /* 0x040fe20000000000 */
[--C-:B------:R-:W-:Y:S01]  /*08f0*/  SHF.R.S32.HI R2, RZ, 0x1f, R3.reuse ;  /* 0x0000001fff027819 */ /* 0x100fe20000011403 */
[C---:B------:R-:W-:Y:S01]  /*0900*/  VIADD R8, R3.reuse, 0x2 ;  /* 0x0000000203087836 */ /* 0x040fe20000000000 */
[C---:B0-----:R-:W-:Y:S01]  /*0910*/  ISETP.GE.AND P0, PT, R3.reuse, UR11, PT ;  /* 0x0000000b03007c0c */ /* 0x041fe2000bf06270 */
[----:B------:R-:W-:Y:S01]  /*0920*/  IMAD R9, R0, UR11, R3 ;  /* 0x0000000b00097c24 */ /* 0x000fe2000f8e0203 */
[----:B------:R-:W-:Y:S01]  /*0930*/  LOP3.LUT R2, R2, UR11, RZ, 0xc0, !PT ;  /* 0x0000000b02027c12 */ /* 0x000fe2000f8ec0ff */
[----:B------:R-:W-:Y:S01]  /*0940*/  VIADD R3, R3, 0x3 ;  /* 0x0000000303037836 */ /* 0x000fe20000000000 */
[----:B------:R-:W-:-:S02]  /*0950*/  ISETP.GE.AND P1, PT, R4, UR11, PT ;  /* 0x0000000b04007c0c */ /* 0x000fc4000bf26270 */
[----:B------:R-:W-:Y:S02]  /*0960*/  SHF.R.S32.HI R4, RZ, 0x1f, R4 ;  /* 0x0000001fff047819 */ /* 0x000fe40000011404 */
[----:B------:R-:W-:Y:S02]  /*0970*/  SEL R2, R2, UR10, !P0 ;  /* 0x0000000a02027c07 */ /* 0x000fe4000c000000 */
[----:B------:R-:W-:Y:S02]  /*0980*/  ISETP.GE.AND P2, PT, R8, UR11, PT ;  /* 0x0000000b08007c0c */ /* 0x000fe4000bf46270 */
[----:B------:R-:W-:Y:S02]  /*0990*/  SHF.R.S32.HI R8, RZ, 0x1f, R8 ;  /* 0x0000001fff087819 */ /* 0x000fe40000011408 */
[----:B------:R-:W-:Y:S02]  /*09a0*/  LOP3.LUT R4, R4, UR11, RZ, 0xc0, !PT ;  /* 0x0000000b04047c12 */ /* 0x000fe4000f8ec0ff */
[----:B------:R-:W-:-:S02]  /*09b0*/  ISETP.GE.AND P3, PT, R3, UR11, PT ;  /* 0x0000000b03007c0c */ /* 0x000fc4000bf66270 */
[----:B------:R-:W-:Y:S01]  /*09c0*/  SHF.R.S32.HI R10, RZ, 0x1f, R3 ;  /* 0x0000001fff0a7819 */ /* 0x000fe20000011403 */
[----:B------:R-:W-:Y:S01]  /*09d0*/  IMAD.IADD R3, R2, 0x1, R9 ;  /* 0x0000000102037824 */ /* 0x000fe200078e0209 */
[----:B------:R-:W-:Y:S02]  /*09e0*/  LOP3.LUT R8, R8, UR11, RZ, 0xc0, !PT ;  /* 0x0000000b08087c12 */ /* 0x000fe4000f8ec0ff */
[----:B------:R-:W-:Y:S02]  /*09f0*/  SEL R4, R4, UR10, !P1 ;  /* 0x0000000a04047c07 */ /* 0x000fe4000c800000 */
[----:B------:R-:W-:Y:S02]  /*0a00*/  LOP3.LUT R10, R10, UR11, RZ, 0xc0, !PT ;  /* 0x0000000b0a0a7c12 */ /* 0x000fe4000f8ec0ff */
[----:B------:R-:W-:Y:S02]  /*0a10*/  SEL R8, R8, UR10, !P2 ;  /* 0x0000000a08087c07 */ /* 0x000fe4000d000000 */
[----:B-1----:R-:W-:-:S02]  /*0a20*/  IADD3 R2, P0, PT, R3, UR14, RZ ;  /* 0x0000000e03027c10 */ /* 0x002fc4000ff1e0ff */
[C---:B------:R-:W-:Y:S02]  /*0a30*/  IADD3 R4, PT, PT, R9.reuse, 0x1, R4 ;  /* 0x0000000109047810 */ /* 0x040fe40007ffe004 */
[----:B------:R-:W-:Y:S02]  /*0a40*/  SEL R10, R10, UR10, !P3 ;  /* 0x0000000a0a0a7c07 */ /* 0x000fe4000d800000 */
[----:B------:R-:W-:Y:S02]  /*0a50*/  IADD3 R11, PT, PT, R9, 0x2, R8 ;  /* 0x00000002090b7810 */ /* 0x000fe40007ffe008 */
[----:B------:R-:W-:Y:S02]  /*0a60*/  LEA.HI.X.SX32 R3, R3, UR15, 0x1, P0 ;  /* 0x0000000f03037c11 */ /* 0x000fe400080f0eff */
[----:B------:R-:W-:Y:S02]  /*0a70*/  IADD3 R8, P0, PT, R4, UR14, RZ ;  /* 0x0000000e04087c10 */ /* 0x000fe4000ff1e0ff */
[----:B------:R-:W-:Y:S01]  /*0a80*/  IADD3 R13, PT, PT, R9, 0x3, R10 ;  /* 0x00000003090d7810 */ /* 0x000fe20007ffe00a */
[----:B------:R-:W2:Y:S01]  /*0a90*/  LDG.E.U8 R2, desc[UR12][R2.64] ;  /* 0x0000000c02027981 */ /* 0x000ea2000c1e1100 */
[----:B------:R-:W-:-:S02]  /*0aa0*/  IADD3 R10, P1, PT, R11, UR14, RZ ;  /* 0x0000000e0b0a7c10 */ /* 0x000fc4000ff3e0ff */
[----:B------:R-:W-:Y:S02]  /*0ab0*/  LEA.HI.X.SX32 R9, R4, UR15, 0x1, P0 ;  /* 0x0000000f04097c11 */ /* 0x000fe400080f0eff */
[----:B------:R-:W-:Y:S02]  /*0ac0*/  IADD3 R12, P0, PT, R13, UR14, RZ ;  /* 0x0000000e0d0c7c10 */ /* 0x000fe4000ff1e0ff */
[----:B------:R-:W-:Y:S01]  /*0ad0*/  LEA.HI.X.SX32 R11, R11, UR15, 0x1, P1 ;  /* 0x0000000f0b0b7c11 */ /* 0x000fe200088f0eff */
[----:B------:R-:W3:Y:S01]  /*0ae0*/  LDG.E.U8 R8, desc[UR12][R8.64] ;  /* 0x0000000c08087981 */ /* 0x000ee2000c1e1100 */
[----:B------:R-:W-:-:S03]  /*0af0*/  LEA.HI.X.SX32 R13, R13, UR15, 0x1, P0 ;  /* 0x0000000f0d0d7c11 */ /* 0x000fc600080f0eff */
[----:B------:R-:W4:Y:S04]  /*0b00*/  LDG.E.U8 R10, desc[UR12][R10.64] ;  /* 0x0000000c0a0a7981 */ /* 0x000f28000c1e1100 */
[----:B------:R-:W5:Y:S01]  /*0b10*/  LDG.E.U8 R12, desc[UR12][R12.64] ;  /* 0x0000000c0c0c7981 */ /* 0x000f62000c1e1100 */
[----:B------:R-:W-:Y:S01]  /*0b20*/  UIADD3 UR7, UPT, UPT, UR7, 0x4, URZ ;  /* 0x0000000407077890 */ /* 0x000fe2000fffe0ff */
[----:B--2---:R-:W-:-:S05]  /*0b30*/  I2FP.F32.U32 R4, R2 ;  /* 0x0000000200047245 */ /* 0x004fca0000201000 */
[----:B------:R-:W-:Y:S01]  /*0b40*/  FADD R4, R5, R4 ;  /* 0x0000000405047221 */ /* 0x000fe20000000000 */
[----:B---3--:R-:W-:Y:S02]  /*0b50*/  I2FP.F32.U32 R15, R8 ;  /* 0x00000008000f7245 */ /* 0x008fe40000201000 */
[----:B----4-:R-:W-:-:S03]  /*0b60*/  I2FP.F32.U32 R5, R10 ;  /* 0x0000000a00057245 */ /* 0x010fc60000201000 */
[----:B------:R-:W-:Y:S01]  /*0b70*/  FADD R4, R4, R15 ;  /* 0x0000000f04047221 */ /* 0x000fe20000000000 */
[----:B-----5:R-:W-:-:S03]  /*0b80*/  I2FP.F32.U32 R2, R12 ;  /* 0x0000000c00027245 */ /* 0x020fc60000201000 */
[----:B------:R-:W-:-:S04]  /*0b90*/  FADD R5, R4, R5 ;  /* 0x0000000504057221 */ /* 0x000fc80000000000 */
[----:B------:R-:W-:-:S07]  /*0ba0*/  FADD R5, R5, R2 ;  /* 0x0000000205057221 */ /* 0x000fce0000000000 */
.L_x_3:
[----:B------:R-:W-:Y:S05]  /*0bb0*/  BRA.U !UP1, `(.L_x_4) ;  /* 0x0000000109687547 */ /* 0x000fea000b800000 */
[----:B------:R-:W0:Y:S01]  /*0bc0*/  LDCU UR11, c[0x0][0x3ac] ;  /* 0x00007580ff0b77ac */ /* 0x000e220008000800 */
[----:B------:R-:W-:Y:S01]  /*0bd0*/  VIADD R3, R7, UR7 ;  /* 0x0000000707037c36 */ /* 0x000fe20008000000 */
[----:B------:R-:W1:Y:S03]  /*0be0*/  LDCU.64 UR14, c[0x0][0x380] ;  /* 0x00007000ff0e77ac */ /* 0x000e660008000a00 */
[----:B------:R-:W-:Y:S01]  /*0bf0*/  VIADD R8, R3, 0x1 ;  /* 0x0000000103087836 */ /* 0x000fe20000000000 */
[----:B------:R-:W-:-:S04]  /*0c00*/  SHF.R.S32.HI R2, RZ, 0x1f, R3 ;  /* 0x0000001fff027819 */ /* 0x000fc80000011403 */
[----:B------:R-:W-:Y:S02]  /*0c10*/  SHF.R.S32.HI R4, RZ, 0x1f, R8 ;  /* 0x0000001fff047819 */ /* 0x000fe40000011408 */
[----:B0-----:R-:W-:Y:S01]  /*0c20*/  ISETP.GE.AND P0, PT, R3, UR11, PT ;  /* 0x0000000b03007c0c */ /* 0x001fe2000bf06270 */
[----:B------:R-:W-:Y:S01]  /*0c30*/  IMAD R3, R0, UR11, R3 ;  /* 0x0000000b00037c24 */ /* 0x000fe2000f8e0203 */
[----:B------:R-:W-:Y:S02]  /*0c40*/  LOP3.LUT R2, R2, UR11, RZ, 0xc0, !PT ;  /* 0x0000000b02027c12 */ /* 0x000fe4000f8ec0ff */
[----:B------:R-:W-:Y:S02]  /*0c50*/  ISETP.GE.AND P1, PT, R8, UR11, PT ;  /* 0x0000000b08007c0c */ /* 0x000fe4000bf26270 */
[----:B------:R-:W-:Y:S02]  /*0c60*/  SEL R2, R2, UR10, !P0 ;  /* 0x0000000a02027c07 */ /* 0x000fe4000c000000 */
[----:B------:R-:W-:-:S03]  /*0c70*/  LOP3.LUT R8, R4, UR11, RZ, 0xc0, !PT ;  /* 0x0000000b04087c12 */ /* 0x000fc6000f8ec0ff */
[----:B------:R-:W-:Y:S01]  /*0c80*/  IMAD.IADD R4, R2, 0x1, R3 ;  /* 0x0000000102047824 */ /* 0x000fe200078e0203 */
[----:B------:R-:W-:-:S04]  /*0c90*/  SEL R8, R8, UR10, !P1 ;  /* 0x0000000a08087c07 */ /* 0x000fc8000c800000 */
[C---:B-1----:R-:W-:Y:S02]  /*0ca0*/  IADD3 R2, P0, PT, R4.reuse, UR14, RZ ;  /* 0x0000000e04027c10 */ /* 0x042fe4000ff1e0ff */
[----:B------:R-:W-:Y:S02]  /*0cb0*/  IADD3 R9, PT, PT, R3, 0x1, R8 ;  /* 0x0000000103097810 */ /* 0x000fe40007ffe008 */
[----:B------:R-:W-:Y:S02]  /*0cc0*/  LEA.HI.X.SX32 R3, R4, UR15, 0x1, P0 ;  /* 0x0000000f04037c11 */ /* 0x000fe400080f0eff */
[----:B------:R-:W-:-:S03]  /*0cd0*/  IADD3 R8, P0, PT, R9, UR14, RZ ;  /* 0x0000000e09087c10 */ /* 0x000fc6000ff1e0ff */
[----:B------:R-:W2:Y:S01]  /*0ce0*/  LDG.E.U8 R2, desc[UR12][R2.64] ;  /* 0x0000000c02027981 */ /* 0x000ea2000c1e1100 */
[----:B------:R-:W-:-:S05]  /*0cf0*/  LEA.HI.X.SX32 R9, R9, UR15, 0x1, P0 ;  /* 0x0000000f09097c11 */ /* 0x000fca00080f0eff */
[----:B------:R-:W3:Y:S01]  /*0d00*/  LDG.E.U8 R8, desc[UR12][R8.64] ;  /* 0x0000000c08087981 */ /* 0x000ee2000c1e1100 */
[----:B------:R-:W-:Y:S01]  /*0d10*/  UIADD3 UR7, UPT, UPT, UR7, 0x2, URZ ;  /* 0x0000000207077890 */ /* 0x000fe2000fffe0ff */
[----:B--2---:R-:W-:-:S05]  /*0d20*/  I2FP.F32.U32 R4, R2 ;  /* 0x0000000200047245 */ /* 0x004fca0000201000 */
[----:B------:R-:W-:Y:S01]  /*0d30*/  FADD R4, R5, R4 ;  /* 0x0000000405047221 */ /* 0x000fe20000000000 */
[----:B---3--:R-:W-:-:S05]  /*0d40*/  I2FP.F32.U32 R11, R8 ;  /* 0x00000008000b7245 */ /* 0x008fca0000201000 */
[----:B------:R-:W-:-:S07]  /*0d50*/  FADD R5, R4, R11 ;  /* 0x0000000b04057221 */ /* 0x000fce0000000000 */
.L_x_4:
[----:B------:R-:W0:Y:S01]  /*0d60*/  LDCU UR11, c[0x0][0x3ac] ;  /* 0x00007580ff0b77ac */ /* 0x000e220008000800 */
[----:B------:R-:W-:Y:S01]  /*0d70*/  VIADD R3, R7, UR7 ;  /* 0x0000000707037c36 */ /* 0x000fe20008000000 */
[----:B------:R-:W1:Y:S04]  /*0d80*/  LDCU.64 UR14, c[0x0][0x380] ;  /* 0x00007000ff0e77ac */ /* 0x000e680008000a00 */
[--C-:B------:R-:W-:Y:S02]  /*0d90*/  SHF.R.S32.HI R2, RZ, 0x1f, R3.reuse ;  /* 0x0000001fff027819 */ /* 0x100fe40000011403 */
[----:B0-----:R-:W-:Y:S01]  /*0da0*/  ISETP.GE.AND P0, PT, R3, UR11, PT ;  /* 0x0000000b03007c0c */ /* 0x001fe2000bf06270 */
[----:B------:R-:W-:Y:S01]  /*0db0*/  IMAD R3, R0, UR11, R3 ;  /* 0x0000000b00037c24 */ /* 0x000fe2000f8e0203 */
[----:B------:R-:W-:Y:S01]  /*0dc0*/  LOP3.LUT R2, R2, UR11, RZ, 0xc0, !PT ;  /* 0x0000000b02027c12 */ /* 0x000fe2000f8ec0ff */
[----:B------:R-:W0:Y:S03]  /*0dd0*/  LDCU UR11, c[0x0][0x39c] ;  /* 0x00007380ff0b77ac */ /* 0x000e260008000800 */
[----:B------:R-:W-:-:S05]  /*0de0*/  SEL R2, R2, UR10, !P0 ;  /* 0x0000000a02027c07 */ /* 0x000fca000c000000 */
[----:B------:R-:W-:-:S05]  /*0df0*/  IMAD.IADD R3, R2, 0x1, R3 ;  /* 0x0000000102037824 */ /* 0x000fca00078e0203 */
[----:B-1----:R-:W-:-:S04]  /*0e00*/  IADD3 R2, P0, PT, R3, UR14, RZ ;  /* 0x0000000e03027c10 */ /* 0x002fc8000ff1e0ff */
[----:B------:R-:W-:-:S05]  /*0e10*/  LEA.HI.X.SX32 R3, R3, UR15, 0x1, P0 ;  /* 0x0000000f03037c11 */ /* 0x000fca00080f0eff */
[----:B------:R-:W2:Y:S01]  /*0e20*/  LDG.E.U8 R2, desc[UR12][R2.64] ;  /* 0x0000000c02027981 */ /* 0x000ea2000c1e1100 */
[----:B0-----:R-:W-:Y:S02]  /*0e30*/  UISETP.NE.AND UP1, UPT, UR6, UR11, UPT ;  /* 0x0000000b0600728c */ /* 0x001fe4000bf25270 */
[----:B------:R-:W-:-:S07]  /*0e40*/  UIADD3 UR7, UPT, UPT, UR6, 0x1, URZ ;  /* 0x0000000106077890 */ /* 0x000fce000fffe0ff */
[----:B------:R-:W-:Y:S01]  /*0e50*/  UMOV UR6, UR7 ;  /* 0x0000000700067c82 */ /* 0x000fe20008000000 */
[----:B--2---:R-:W-:-:S05]  /*0e60*/  I2FP.F32.U32 R0, R2 ;  /* 0x0000000200007245 */ /* 0x004fca0000201000 */
[----:B------:R-:W-:Y:S01]  /*0e70*/  FADD R5, R0, R5 ;  /* 0x0000000500057221 */ /* 0x000fe20000000000 */
[----:B------:R-:W-:Y:S06]  /*0e80*/  BRA.U UP1, `(.L_x_5) ;  /* 0xfffffff101d47547 */ /* 0x000fec000b83ffff */
.L_x_0:
[----:B------:R-:W0:Y:S01]  /*0e90*/  LDCU UR4, c[0x0][0x3a4] ;  /* 0x00007480ff0477ac */ /* 0x000e220008000800 */
[----:B------:R-:W-:Y:S01]  /*0ea0*/  BSSY.RECONVERGENT B0, `(.L_x_6) ;  /* 0x000000f000007945 */ /* 0x000fe20003800200 */
[----:B0-----:R-:W-:-:S04]  /*0eb0*/  I2FP.F32.S32 R8, UR4 ;  /* 0x0000000400087c45 */ /* 0x001fc80008201400 */
[----:B------:R-:W0:Y:S08]  /*0ec0*/  MUFU.RCP R3, R8 ;  /* 0x0000000800037308 */ /* 0x000e300000001000 */
[----:B------:R-:W1:Y:S01]  /*0ed0*/  FCHK P0, R5, R8 ;  /* 0x0000000805007302 */ /* 0x000e620000000000 */
[----:B0-----:R-:W-:-:S04]  /*0ee0*/  FFMA R0, -R8, R3, 1 ;  /* 0x3f80000008007423 */ /* 0x001fc80000000103 */
[----:B------:R-:W-:-:S04]  /*0ef0*/  FFMA R0, R3, R0, R3 ;  /* 0x0000000003007223 */ /* 0x000fc80000000003 */
[----:B------:R-:W-:-:S04]  /*0f00*/  FFMA R9, R0, R5, RZ ;  /* 0x0000000500097223 */ /* 0x000fc800000000ff */
[----:B------:R-:W-:-:S04]  /*0f10*/  FFMA R2, -R8, R9, R5 ;  /* 0x0000000908027223 */ /* 0x000fc80000000105 */
[----:B------:R-:W-:Y:S01]  /*0f20*/  FFMA R9, R0, R2, R9 ;  /* 0x0000000200097223 */ /* 0x000fe20000000009 */
[----:B-1----:R-:W-:Y:S06]  /*0f30*/  @!P0 BRA `(.L_x_7) ;  /* 0x0000000000148947 */ /* 0x002fec0003800000 */
[----:B------:R-:W-:Y:S01]  /*0f40*/  IMAD.MOV.U32 R0, RZ, RZ, R5 ;  /* 0x000000ffff007224 */ /* 0x000fe200078e0005 */
[----:B------:R-:W-:Y:S01]  /*0f50*/  MOV R12, 0xf80 ;  /* 0x00000f80000c7802 */ /* 0x000fe20000000f00 */
[----:B------:R-:W-:-:S07]  /*0f60*/  IMAD.MOV.U32 R3, RZ, RZ, R8 ;  /* 0x000000ffff037224 */ /* 0x000fce00078e0008 */
[----:B------:R-:W-:Y:S05]  /*0f70*/  CALL.REL.NOINC `($__internal_1_$__cuda_sm3x_div_rn_noftz_f32_slowpath) ;  /* 0x0000002400b87944 */ /* 0x000fea0003c00000 */
[----:B------:R-:W-:-:S07]  /*0f80*/  IMAD.MOV.U32 R9, RZ, RZ, R11 ;  /* 0x000000ffff097224 */ /* 0x000fce00078e000b */
.L_x_7:
[----:B------:R-:W-:Y:S05]  /*0f90*/  BSYNC.RECONVERGENT B0 ;  /* 0x0000000000007941 */ /* 0x000fea0003800200 */
.L_x_6:
[----:B------:R-:W0:Y:S02]  /*0fa0*/  LDC R0, c[0x0][0x398] ;  /* 0x0000e600ff007b82 */ /* 0x000e240000000800 */
[----:B0-----:R-:W-:-:S13]  /*0fb0*/  ISETP.GE.AND P0, PT, R0, 0x1, PT ;  /* 0x000000010000780c */ /* 0x001fda0003f06270 */
[----:B------:R-:W-:Y:S05]  /*0fc0*/  @!P0 EXIT ;  /* 0x000000000000894d */ /* 0x000fea0003800000 */
[----:B------:R-:W0:Y:S01]  /*0fd0*/  LDCU UR4, c[0x0][0x39c] ;  /* 0x00007380ff0477ac */ /* 0x000e220008000800 */
[----:B------:R-:W1:Y:S01]  /*0fe0*/  LDCU UR6, c[0x0][0x3ac] ;  /* 0x00007580ff0677ac */ /* 0x000e620008000800 */
[----:B0-----:R-:W-:Y:S01]  /*0ff0*/  UISETP.GT.AND UP0, UPT, UR4, -0x1, UPT ;  /* 0xffffffff0400788c */ /* 0x001fe2000bf04270 */
[----:B-1----:R-:W-:-:S04]  /*1000*/  IMAD R3, R6, UR6, R7 ;  /* 0x0000000606037c24 */ /* 0x002fc8000f8e0207 */
[----:B------:R-:W-:-:S04]  /*1010*/  IMAD R10, R3, R0, RZ ;  /* 0x00000000030a7224 */ /* 0x000fc800078e02ff */
[----:B------:R-:W-:Y:S05]  /*1020*/  BRA.U UP0, `(.L_x_8) ;  /* 0x0000000100dc7547 */ /* 0x000fea000b800000 */
[C---:B------:R-:W-:Y:S01]  /*1030*/  ISETP.GE.U32.AND P0, PT, R0.reuse, 0x8, PT ;  /* 0x000000080000780c */ /* 0x040fe20003f06070 */
[----:B------:R-:W-:Y:S01]  /*1040*/  IMAD.MOV.U32 R5, RZ, RZ, RZ ;  /* 0x000000ffff057224 */ /* 0x000fe200078e00ff */
[----:B------:R-:W-:-:S04]  /*1050*/  LOP3.LUT R6, R0, 0x7, RZ, 0xc0, !PT ;  /* 0x0000000700067812 */ /* 0x000fc800078ec0ff */
[----:B------:R-:W-:-:S07]  /*1060*/  ISETP.NE.AND P1, PT, R6, RZ, PT ;  /* 0x000000ff0600720c */ /* 0x000fce0003f25270 */
[----:B------:R-:W-:Y:S06]  /*1070*/  @!P0 BRA `(.L_x_9) ;  /* 0x0000000000548947 */ /* 0x000fec0003800000 */
[----:B------:R-:W0:Y:S01]  /*1080*/  LDCU.64 UR4, c[0x0][0x390] ;  /* 0x00007200ff0477ac */ /* 0x000e220008000a00 */
[----:B------:R-:W-:Y:S01]  /*1090*/  LOP3.LUT R5, R0, 0x7ffffff8, RZ, 0xc0, !PT ;  /* 0x7ffffff800057812 */ /* 0x000fe200078ec0ff */
[----:B------:R-:W-:-:S04]  /*10a0*/  IMAD.MOV.U32 R7, RZ, RZ, R10 ;  /* 0x000000ffff077224 */ /* 0x000fc800078e000a */
[----:B------:R-:W-:Y:S01]  /*10b0*/  IMAD.MOV R4, RZ, RZ, -R5 ;  /* 0x000000ffff047224 */ /* 0x000fe200078e0a05 */
[----:B0-----:R-:W-:-:S04]  /*10c0*/  UIADD3 UR4, UP0, UPT, UR4, 0x10, URZ ;  /* 0x0000001004047890 */ /* 0x001fc8000ff1e0ff */
[----:B------:R-:W-:-:S12]  /*10d0*/  UIADD3.X UR5, UPT, UPT, URZ, UR5, URZ, UP0, !UPT ;  /* 0x00000005ff057290 */ /* 0x000fd800087fe4ff */
.L_x_10:
[----:B0-----:R-:W-:Y:S02]  /*10e0*/  IMAD.U32 R2, RZ, RZ, UR4 ;  /* 0x00000004ff027e24 */ /* 0x001fe4000f8e00ff */
[----:B------:R-:W-:Y:S02]  /*10f0*/  IMAD.U32 R3, RZ, RZ, UR5 ;  /* 0x00000005ff037e24 */ /* 0x000fe4000f8e00ff */
[----:B------:R-:W-:Y:S02]  /*1100*/  VIADD R4, R4, 0x8 ;  /* 0x0000000804047836 */ /* 0x000fe40000000000 */
[----:B------:R-:W-:-:S03]  /*1110*/  IMAD.WIDE R2, R7, 0x4, R2 ;  /* 0x0000000407027825 */ /* 0x000fc600078e0202 */
[----:B------:R-:W-:Y:S01]  /*1120*/  ISETP.NE.AND P0, PT, R4, RZ, PT ;  /* 0x000000ff0400720c */ /* 0x000fe20003f05270 */
[----:B------:R-:W-:Y:S01]  /*1130*/  VIADD R7, R7, 0x8 ;  /* 0x0000000807077836 */ /* 0x000fe20000000000 */
[----:B------:R0:W-:Y:S04]  /*1140*/  STG.E desc[UR12][R2.64+-0x10], RZ ;  /* 0xfffff0ff02007986 */ /* 0x0001e8000c10190c */
[----:B------:R0:W-:Y:S04]  /*1150*/  STG.E desc[UR12][R2.64+-0xc], RZ ;  /* 0xfffff4ff02007986 */ /* 0x0001e8000c10190c */
[----:B------:R0:W-:Y:S04]  /*1160*/  STG.E desc[UR12][R2.64+-0x8], RZ ;  /* 0xfffff8ff02007986 */ /* 0x0001e8000c10190c */
[----:B------:R0:W-:Y:S04]  /*1170*/  STG.E desc[UR12][R2.64+-0x4], RZ ;  /* 0xfffffcff02007986 */ /* 0x0001e8000c10190c */
[----:B------:R0:W-:Y:S04]  /*1180*/  STG.E desc[UR12][R2.64], RZ ;  /* 0x000000ff02007986 */ /* 0x0001e8000c10190c */
[----:B------:R0:W-:Y:S04]  /*1190*/  STG.E desc[UR12][R2.64+0x4], RZ ;  /* 0x000004ff02007986 */ /* 0x0001e8000c10190c */
[----:B------:R0:W-:Y:S04]  /*11a0*/  STG.E desc[UR12][R2.64+0x8], RZ ;  /* 0x000008ff02007986 */ /* 0x0001e8000c10190c */
[----:B------:R0:W-:Y:S01]  /*11b0*/  STG.E desc[UR12][R2.64+0xc], RZ ;  /* 0x00000cff02007986 */ /* 0x0001e2000c10190c */
[----:B------:R-:W-:Y:S05]  /*11c0*/  @P0 BRA `(.L_x_10) ;  /* 0xfffffffc00c40947 */ /* 0x000fea000383ffff */
.L_x_9:
[----:B------:R-:W-:Y:S05]  /*11d0*/  @!P1 EXIT ;  /* 0x000000000000994d */ /* 0x000fea0003800000 */
[----:B------:R-:W-:Y:S02]  /*11e0*/  ISETP.GE.U32.AND P0, PT, R6, 0x4, PT ;  /* 0x000000040600780c */ /* 0x000fe40003f06070 */
[----:B------:R-:W-:-:S04]  /*11f0*/  LOP3.LUT R4, R0, 0x3, RZ, 0xc0, !PT ;  /* 0x0000000300047812 */ /* 0x000fc800078ec0ff */
[----:B------:R-:W-:-:S07]  /*1200*/  ISETP.NE.AND P1, PT, R4, RZ, PT ;  /* 0x000000ff0400720c */ /* 0x000fce0003f25270 */
[----:B------:R-:W-:Y:S06]  /*1210*/  @!P0 BRA `(.L_x_11) ;  /* 0x0000000000208947 */ /* 0x000fec0003800000 */
[----:B0-----:R-:W0:Y:S01]  /*1220*/  LDC.64 R2, c[0x0][0x390] ;  /* 0x0000e400ff027b82 */ /* 0x001e220000000a00 */
[----:B------:R-:W-:Y:S02]  /*1230*/  IMAD.IADD R7, R10, 0x1, R5 ;  /* 0x000000010a077824 */ /* 0x000fe400078e0205 */
[----:B------:R-:W-:Y:S02]  /*1240*/  VIADD R5, R5, 0x4 ;  /* 0x0000000405057836 */ /* 0x000fe40000000000 */
[----:B0-----:R-:W-:-:S05]  /*1250*/  IMAD.WIDE R2, R7, 0x4, R2 ;  /* 0x0000000407027825 */ /* 0x001fca00078e0202 */
[----:B------:R1:W-:Y:S04]  /*1260*/  STG.E desc[UR12][R2.64], RZ ;  /* 0x000000ff02007986 */ /* 0x0003e8000c10190c */
[----:B------:R1:W-:Y:S04]  /*1270*/  STG.E desc[UR12][R2.64+0x4], RZ ;  /* 0x000004ff02007986 */ /* 0x0003e8000c10190c */
[----:B------:R1:W-:Y:S04]  /*1280*/  STG.E desc[UR12][R2.64+0x8], RZ ;  /* 0x000008ff02007986 */ /* 0x0003e8000c10190c */
[----:B------:R1:W-:Y:S02]  /*1290*/  STG.E desc[UR12][R2.64+0xc], RZ ;  /* 0x00000cff02007986 */ /* 0x0003e4000c10190c */
.L_x_11:
[----:B------:R-:W-:Y:S05]  /*12a0*/  @!P1 EXIT ;  /* 0x000000000000994d */ /* 0x000fea0003800000 */
[----:B------:R-:W-:Y:S02]  /*12b0*/  ISETP.NE.AND P0, PT, R4, 0x1, PT ;  /* 0x000000010400780c */ /* 0x000fe40003f05270 */
[----:B------:R-:W-:-:S04]  /*12c0*/  LOP3.LUT R0, R0, 0x1, RZ, 0xc0, !PT ;  /* 0x0000000100007812 */ /* 0x000fc800078ec0ff */
[----:B------:R-:W-:-:S07]  /*12d0*/  ISETP.NE.U32.AND P1, PT, R0, 0x1, PT ;  /* 0x000000010000780c */ /* 0x000fce0003f25070 */
[----:B01----:R-:W0:Y:S01]  /*12e0*/  @P0 LDC.64 R2, c[0x0][0x390] ;  /* 0x0000e400ff020b82 */ /* 0x003e220000000a00 */
[----:B------:R-:W-:-:S04]  /*12f0*/  @P0 IMAD.IADD R7, R10, 0x1, R5 ;  /* 0x000000010a070824 */ /* 0x000fc800078e0205 */
[----:B0-----:R-:W-:-:S05]  /*1300*/  @P0 IMAD.WIDE R2, R7, 0x4, R2 ;  /* 0x0000000407020825 */ /* 0x001fca00078e0202 */
[----:B------:R0:W-:Y:S04]  /*1310*/  @P0 STG.E desc[UR12][R2.64], RZ ;  /* 0x000000ff02000986 */ /* 0x0001e8000c10190c */
[----:B------:R0:W-:Y:S01]  /*1320*/  @P0 STG.E desc[UR12][R2.64+0x4], RZ ;  /* 0x000004ff02000986 */ /* 0x0001e2000c10190c */
[----:B------:R-:W-:Y:S05]  /*1330*/  @P1 EXIT ;  /* 0x000000000000194d */ /* 0x000fea0003800000 */
[----:B0-----:R-:W0:Y:S01]  /*1340*/  LDC.64 R2, c[0x0][0x390] ;  /* 0x0000e400ff027b82 */ /* 0x001e220000000a00 */
[----:B------:R-:W-:-:S04]  /*1350*/  @P0 VIADD R5, R5, 0x2 ;  /* 0x0000000205050836 */ /* 0x000fc80000000000 */
[----:B------:R-:W-:-:S04]  /*1360*/  IMAD.IADD R5, R10, 0x1, R5 ;  /* 0x000000010a057824 */ /* 0x000fc800078e0205 */
[----:B0-----:R-:W-:-:S05]  /*1370*/  IMAD.WIDE R2, R5, 0x4, R2 ;  /* 0x0000000405027825 */ /* 0x001fca00078e0202 */
[----:B------:R-:W-:Y:S01]  /*1380*/  STG.E desc[UR12][R2.64], RZ ;  /* 0x000000ff02007986 */ /* 0x000fe2000c10190c */
[----:B------:R-:W-:Y:S05]  /*1390*/  EXIT ;  /* 0x000000000000794d */ /* 0x000fea0003800000 */
.L_x_8:
[----:B------:R-:W0:Y:S02]  /*13a0*/  LDCU UR7, c[0x0][0x3a0] ;  /* 0x00007400ff0777ac */ /* 0x000e240008000800 */
[----:B0-----:R-:W-:-:S09]  /*13b0*/  UISETP.GT.AND UP0, UPT, UR7, -0x1, UPT ;  /* 0xffffffff0700788c */ /* 0x001fd2000bf04270 */
        /* <DEDUP_REMOVED lines=11> */
[----:B------:R-:W-:Y:S02]  /*1470*/  UIADD3.X UR5, UPT, UPT, URZ, UR5, URZ, UP0, !UPT ;  /* 0x00000005ff057290 */ /* 0x000fe400087fe4ff */
[----:B------:R-:W-:-:S04]  /*1480*/  IMAD.U32 R4, RZ, RZ, UR4 ;  /* 0x00000004ff047e24 */ /* 0x000fc8000f8e00ff */
[----:B------:R-:W-:-:S07]  /*1490*/  IMAD.U32 R5, RZ, RZ, UR5 ;  /* 0x00000005ff057e24 */ /* 0x000fce000f8e00ff */
.L_x_14:
[----:B0-----:R-:W-:-:S04]  /*14a0*/  IMAD.WIDE R2, R9, 0x4, R4 ;  /* 0x0000000409027825 */ /* 0x001fc800078e0204 */
[----:B------:R-:W-:Y:S01]  /*14b0*/  VIADD R6, R6, 0x4 ;  /* 0x0000000406067836 */ /* 0x000fe20000000000 */
[----:B------:R0:W-:Y:S01]  /*14c0*/  STG.E desc[UR12][R2.64+-0x8], RZ ;  /* 0xfffff8ff02007986 */ /* 0x0001e2000c10190c */
[----:B------:R-:W-:-:S03]  /*14d0*/  VIADD R9, R9, 0x4 ;  /* 0x0000000409097836 */ /* 0x000fc60000000000 */
[----:B------:R0:W-:Y:S01]  /*14e0*/  STG.E desc[UR12][R2.64+-0x4], RZ ;  /* 0xfffffcff02007986 */ /* 0x0001e2000c10190c */
[----:B------:R-:W-:-:S03]  /*14f0*/  ISETP.NE.AND P0, PT, R6, RZ, PT ;  /* 0x000000ff0600720c */ /* 0x000fc60003f05270 */
[----:B------:R0:W-:Y:S04]  /*1500*/  STG.E desc[UR12][R2.64], RZ ;  /* 0x000000ff02007986 */ /* 0x0001e8000c10190c */
[----:B------:R0:W-:Y:S06]  /*1510*/  STG.E desc[UR12][R2.64+0x4], RZ ;  /* 0x000004ff02007986 */ /* 0x0001ec000c10190c */
[----:B------:R-:W-:Y:S05]  /*1520*/  @P0 BRA `(.L_x_14) ;  /* 0xfffffffc00dc0947 */ /* 0x000fea000383ffff */
.L_x_13:
[----:B------:R-:W-:Y:S05]  /*1530*/  @!P1 EXIT ;  /* 0x000000000000994d */ /* 0x000fea0003800000 */
[----:B------:R-:W-:Y:S02]  /*1540*/  ISETP.NE.AND P0, PT, R8, 0x1, PT ;  /* 0x000000010800780c */ /* 0x000fe40003f05270 */
[----:B------:R-:W-:-:S04]  /*1550*/  LOP3.LUT R0, R0, 0x1, RZ, 0xc0, !PT ;  /* 0x0000000100007812 */ /* 0x000fc800078ec0ff */
[----:B------:R-:W-:-:S07]  /*1560*/  ISETP.NE.U32.AND P1, PT, R0, 0x1, PT ;  /* 0x000000010000780c */ /* 0x000fce0003f25070 */
[----:B0-----:R-:W0:Y:S01]  /*1570*/  @P0 LDC.64 R2, c[0x0][0x390] ;  /* 0x0000e400ff020b82 */ /* 0x001e220000000a00 */
        /* <DEDUP_REMOVED lines=11> */
.L_x_12:
[----:B------:R-:W-:Y:S02]  /*1630*/  ULEA UR4, UR7, 0x1, 0x1 ;  /* 0x0000000107047891 */ /* 0x000fe4000f8e08ff */
[----:B------:R-:W-:Y:S02]  /*1640*/  UIADD3 UR9, UPT, UPT, -UR6, URZ, URZ ;  /* 0x000000ff06097290 */ /* 0x000fe4000fffe1ff */
[----:B------:R-:W-:Y:S02]  /*1650*/  ULOP3.LUT UR14, UR4, 0xfffffff8, URZ, 0xc0, !UPT ;  /* 0xfffffff8040e7892 */ /* 0x000fe4000f8ec0ff */
[----:B------:R-:W-:Y:S02]  /*1660*/  ULOP3.LUT UR6, UR4, 0xfffffffc, URZ, 0xc0, !UPT ;  /* 0xfffffffc04067892 */ /* 0x000fe4000f8ec0ff */
[----:B------:R-:W-:Y:S01]  /*1670*/  UIADD3 UR10, UPT, UPT, -UR7, URZ, URZ ;  /* 0x000000ff070a7290 */ /* 0x000fe2000fffe1ff */
[----:B------:R-:W-:-:S11]  /*1680*/  UMOV UR4, URZ ;  /* 0x000000ff00047c82 */ /* 0x000fd60008000000 */
.L_x_33:
[----:B01----:R-:W0:Y:S01]  /*1690*/  LDC.64 R4, c[0x0][0x390] ;  /* 0x0000e400ff047b82 */ /* 0x003e220000000a00 */
[----:B------:R-:W-:Y:S01]  /*16a0*/  VIADD R3, R10, UR4 ;  /* 0x000000040a037c36 */ /* 0x000fe20008000000 */
[----:B------:R-:W1:Y:S01]  /*16b0*/  LDCU UR7, c[0x0][0x398] ;  /* 0x00007300ff0777ac */ /* 0x000e620008000800 */
[----:B------:R-:W-:Y:S01]  /*16c0*/  VIADD R2, R7, -UR4 ;  /* 0x8000000407027c36 */ /* 0x000fe20008000000 */
[----:B------:R-:W-:-:S04]  /*16d0*/  UIADD3 UR4, UPT, UPT, UR4, 0x1, URZ ;  /* 0x0000000104047890 */ /* 0x000fc8000fffe0ff */
[----:B-1----:R-:W-:-:S03]  /*16e0*/  UISETP.NE.AND UP0, UPT, UR4, UR7, UPT ;  /* 0x000000070400728c */ /* 0x002fc6000bf05270 */
[----:B------:R-:W-:Y:S01]  /*16f0*/  UMOV UR7, UR5 ;  /* 0x0000000500077c82 */ /* 0x000fe20008000000 */
[----:B0-----:R-:W-:-:S04]  /*1700*/  IMAD.WIDE R4, R3, 0x4, R4 ;  /* 0x0000000403047825 */ /* 0x001fc800078e0204 */
[----:B------:R-:W-:Y:S01]  /*1710*/  IMAD.MOV.U32 R3, RZ, RZ, RZ ;  /* 0x000000ffff037224 */ /* 0x000fe200078e00ff */
[----:B------:R0:W-:Y:S06]  /*1720*/  STG.E desc[UR12][R4.64], RZ ;  /* 0x000000ff04007986 */ /* 0x0001ec000c10190c */
.L_x_19:
[----:B------:R-:W1:Y:S01]  /*1730*/  LDCU UR8, c[0x0][0x3a8] ;  /* 0x00007500ff0877ac */ /* 0x000e620008000800 */
[----:B------:R-:W-:Y:S01]  /*1740*/  VIADD R0, R6, UR7 ;  /* 0x0000000706007c36 */ /* 0x000fe20008000000 */
[----:B------:R-:W2:Y:S04]  /*1750*/  LDCU UR11, c[0x0][0x3a0] ;  /* 0x00007400ff0b77ac */ /* 0x000ea80008000800 */
[----:B------:R-:W-:Y:S02]  /*1760*/  SHF.R.S32.HI R11, RZ, 0x1f, R0 ;  /* 0x0000001fff0b7819 */ /* 0x000fe40000011400 */
[----:B-1----:R-:W-:Y:S01]  /*1770*/  ISETP.GE.AND P0, PT, R0, UR8, PT ;  /* 0x0000000800007c0c */ /* 0x002fe2000bf06270 */
[----:B------:R-:W-:Y:S02]  /*1780*/  UIADD3 UR15, UPT, UPT, -UR8, URZ, URZ ;  /* 0x000000ff080f7290 */ /* 0x000fe4000fffe1ff */
[----:B------:R-:W-:Y:S01]  /*1790*/  LOP3.LUT R11, R11, UR8, RZ, 0xc0, !PT ;  /* 0x000000080b0b7c12 */ /* 0x000fe2000f8ec0ff */
[----:B--2---:R-:W-:Y:S01]  /*17a0*/  UISETP.GE.U32.AND UP1, UPT, UR11, 0x4, UPT ;  /* 0x000000040b00788c */ /* 0x004fe2000bf26070 */
[----:B------:R-:W-:-:S08]  /*17b0*/  UMOV UR8, UR10 ;  /* 0x0000000a00087c82 */ /* 0x000fd00008000000 */
[----:B------:R-:W-:-:S04]  /*17c0*/  @P0 IMAD.U32 R11, RZ, RZ, UR15 ;  /* 0x0000000fff0b0e24 */ /* 0x000fc8000f8e00ff */
[----:B------:R-:W-:Y:S01]  /*17d0*/  IMAD.IADD R0, R0, 0x1, R11 ;  /* 0x0000000100007824 */ /* 0x000fe200078e020b */
[----:B------:R-:W-:Y:S06]  /*17e0*/  BRA.U !UP1, `(.L_x_15) ;  /* 0x0000000509807547 */ /* 0x000fec000b800000 */
[----:B------:R-:W1:Y:S01]  /*17f0*/  LDCU UR18, c[0x0][0x3ac] ;  /* 0x00007580ff1277ac */ /* 0x000e620008000800 */
[----:B------:R-:W2:Y:S01]  /*1800*/  LDCU.64 UR16, c[0x0][0x388] ;  /* 0x00007100ff1077ac */ /* 0x000ea20008000a00 */
[----:B------:R-:W-:-:S05]  /*1810*/  UMOV UR8, UR10 ;  /* 0x0000000a00087c82 */ /* 0x000fca0008000000 */
.L_x_16:
[----:B------:R-:W-:-:S04]  /*1820*/  VIADD R11, R2, UR8 ;  /* 0x00000008020b7c36 */ /* 0x000fc80008000000 */
[C---:B------:R-:W-:Y:S01]  /*1830*/  VIADD R13, R11.reuse, 0x1 ;  /* 0x000000010b0d7836 */ /* 0x040fe20000000000 */
[--C-:B------:R-:W-:Y:S01]  /*1840*/  SHF.R.S32.HI R12, RZ, 0x1f, R11.reuse ;  /* 0x0000001fff0c7819 */ /* 0x100fe2000001140b */
[C---:B------:R-:W-:Y:S01]  /*1850*/  VIADD R14, R11.reuse, 0x2 ;  /* 0x000000020b0e7836 */ /* 0x040fe20000000000 */
[C---:B-1----:R-:W-:Y:S01]  /*1860*/  ISETP.GE.AND P6, PT, R11.reuse, UR18, PT ;  /* 0x000000120b007c0c */ /* 0x042fe2000bfc6270 */
[C---:B------:R-:W-:Y:S01]  /*1870*/  VIADD R18, R11.reuse, 0x6 ;  /* 0x000000060b127836 */ /* 0x040fe20000000000 */
[----:B------:R-:W-:Y:S01]  /*1880*/  LOP3.LUT R12, R12, UR18, RZ, 0xc0, !PT ;  /* 0x000000120c0c7c12 */ /* 0x000fe2000f8ec0ff */
[----:B------:R-:W-:Y:S01]  /*1890*/  VIADD R15, R11, 0x3 ;  /* 0x000000030b0f7836 */ /* 0x000fe20000000000 */
[----:B------:R-:W-:Y:S01]  /*18a0*/  ISETP.GE.AND P5, PT, R13, UR18, PT ;  /* 0x000000120d007c0c */ /* 0x000fe2000bfa6270 */
[----:B------:R-:W-:Y:S01]  /*18b0*/  IMAD R26, R0, UR18, R11 ;  /* 0x00000012001a7c24 */ /* 0x000fe2000f8e020b */
[----:B------:R-:W-:Y:S01]  /*18c0*/  SHF.R.S32.HI R13, RZ, 0x1f, R13 ;  /* 0x0000001fff0d7819 */ /* 0x000fe2000001140d */
[C---:B------:R-:W-:Y:S01]  /*18d0*/  VIADD R16, R11.reuse, 0x4 ;  /* 0x000000040b107836 */ /* 0x040fe20000000000 */
[----:B------:R-:W-:Y:S01]  /*18e0*/  ISETP.GE.AND P4, PT, R14, UR18, PT ;  /* 0x000000120e007c0c */ /* 0x000fe2000bf86270 */
[C---:B------:R-:W-:Y:S01]  /*18f0*/  VIADD R17, R11.reuse, 0x5 ;  /* 0x000000050b117836 */ /* 0x040fe20000000000 */
[----:B------:R-:W-:Y:S01]  /*1900*/  SHF.R.S32.HI R19, RZ, 0x1f, R18 ;  /* 0x0000001fff137819 */ /* 0x000fe20000011412 */
[----:B------:R-:W-:Y:S01]  /*1910*/  VIADD R20, R11, 0x7 ;  /* 0x000000070b147836 */ /* 0x000fe20000000000 */
[----:B------:R-:W-:-:S02]  /*1920*/  SEL R11, R12, UR9, !P6 ;  /* 0x000000090c0b7c07 */ /* 0x000fc4000f000000 */
[----:B------:R-:W-:Y:S02]  /*1930*/  SHF.R.S32.HI R14, RZ, 0x1f, R14 ;  /* 0x0000001fff0e7819 */ /* 0x000fe4000001140e */
[----:B------:R-:W-:Y:S01]  /*1940*/  ISETP.GE.AND P3, PT, R15, UR18, PT ;  /* 0x000000120f007c0c */ /* 0x000fe2000bf66270 */
[----:B------:R-:W-:Y:S01]  /*1950*/  IMAD.IADD R11, R11, 0x1, R26 ;  /* 0x000000010b0b7824 */ /* 0x000fe200078e021a */
[----:B------:R-:W-:Y:S02]  /*1960*/  LOP3.LUT R13, R13, UR18, RZ, 0xc0, !PT ;  /* 0x000000120d0d7c12 */ /* 0x000fe4000f8ec0ff */
[----:B------:R-:W-:Y:S02]  /*1970*/  SHF.R.S32.HI R15, RZ, 0x1f, R15 ;  /* 0x0000001fff0f7819 */ /* 0x000fe4000001140f */
[----:B------:R-:W-:Y:S02]  /*1980*/  ISETP.GE.AND P2, PT, R16, UR18, PT ;  /* 0x0000001210007c0c */ /* 0x000fe4000bf46270 */
[----:B------:R-:W-:-:S02]  /*1990*/  ISETP.GE.AND P6, PT, R20, UR18, PT ;  /* 0x0000001214007c0c */ /* 0x000fc4000bfc6270 */
[----:B------:R-:W-:Y:S02]  /*19a0*/  SHF.R.S32.HI R21, RZ, 0x1f, R20 ;  /* 0x0000001fff157819 */ /* 0x000fe40000011414 */
[----:B------:R-:W-:Y:S02]  /*19b0*/  SHF.R.S32.HI R16, RZ, 0x1f, R16 ;  /* 0x0000001fff107819 */ /* 0x000fe40000011410 */
[----:B------:R-:W-:Y:S02]  /*19c0*/  ISETP.GE.AND P1, PT, R17, UR18, PT ;  /* 0x0000001211007c0c */ /* 0x000fe4000bf26270 */
[----:B------:R-:W-:Y:S02]  /*19d0*/  ISETP.GE.AND P0, PT, R18, UR18, PT ;  /* 0x0000001212007c0c */ /* 0x000fe4000bf06270 */
[----:B------:R-:W-:Y:S02]  /*19e0*/  LOP3.LUT R20, R19, UR18, RZ, 0xc0, !PT ;  /* 0x0000001213147c12 */ /* 0x000fe4000f8ec0ff */
[----:B------:R-:W-:-:S02]  /*19f0*/  SHF.R.S32.HI R17, RZ, 0x1f, R17 ;  /* 0x0000001fff117819 */ /* 0x000fc40000011411 */
[----:B------:R-:W-:Y:S02]  /*1a00*/  LOP3.LUT R14, R14, UR18, RZ, 0xc0, !PT ;  /* 0x000000120e0e7c12 */ /* 0x000fe4000f8ec0ff */
[----:B------:R-:W-:Y:S02]  /*1a10*/  SEL R13, R13, UR9, !P5 ;  /* 0x000000090d0d7c07 */ /* 0x000fe4000e800000 */
[----:B------:R-:W-:Y:S02]  /*1a20*/  LOP3.LUT R12, R15, UR18, RZ, 0xc0, !PT ;  /* 0x000000120f0c7c12 */ /* 0x000fe4000f8ec0ff */
[----:B------:R-:W-:Y:S02]  /*1a30*/  LOP3.LUT R16, R16, UR18, RZ, 0xc0, !PT ;  /* 0x0000001210107c12 */ /* 0x000fe4000f8ec0ff */
[----:B------:R-:W-:Y:S02]  /*1a40*/  SEL R23, R20, UR9, !P0 ;  /* 0x0000000914177c07 */ /* 0x000fe4000c000000 */
[----:B------:R-:W-:-:S02]  /*1a50*/  LOP3.LUT R18, R17, UR18, RZ, 0xc0, !PT ;  /* 0x0000001211127c12 */ /* 0x000fc4000f8ec0ff */
[----:B------:R-:W-:Y:S02]  /*1a60*/  LOP3.LUT R22, R21, UR18, RZ, 0xc0, !PT ;  /* 0x0000001215167c12 */ /* 0x000fe4000f8ec0ff */
[----:B------:R-:W-:Y:S02]  /*1a70*/  SEL R15, R14, UR9, !P4 ;  /* 0x000000090e0f7c07 */ /* 0x000fe4000e000000 */
[----:B--2---:R-:W-:Y:S02]  /*1a80*/  IADD3 R24, P0, PT, R11, UR16, RZ ;  /* 0x000000100b187c10 */ /* 0x004fe4000ff1e0ff */
[----:B------:R-:W-:Y:S02]  /*1a90*/  IADD3 R14, PT, PT, R26, 0x1, R13 ;  /* 0x000000011a0e7810 */ /* 0x000fe40007ffe00d */
[----:B------:R-:W-:Y:S02]  /*1aa0*/  SEL R17, R12, UR9, !P3 ;  /* 0x000000090c117c07 */ /* 0x000fe4000d800000 */
[----:B------:R-:W-:-:S02]  /*1ab0*/  SEL R19, R16, UR9, !P2 ;  /* 0x0000000910137c07 */ /* 0x000fc4000d000000 */
[----:B------:R-:W-:Y:S02]  /*1ac0*/  SEL R21, R18, UR9, !P1 ;  /* 0x0000000912157c07 */ /* 0x000fe4000c800000 */
[----:B------:R-:W-:Y:S02]  /*1ad0*/  SEL R27, R22, UR9, !P6 ;  /* 0x00000009161b7c07 */ /* 0x000fe4000f000000 */
[----:B------:R-:W-:Y:S02]  /*1ae0*/  LEA.HI.X.SX32 R25, R11, UR17, 0x1, P0 ;  /* 0x000000110b197c11 */ /* 0x000fe400080f0eff */
[----:B------:R-:W-:Y:S02]  /*1af0*/  IADD3 R13, PT, PT, R26, 0x2, R15 ;  /* 0x000000021a0d7810 */ /* 0x000fe40007ffe00f */
[----:B------:R-:W-:Y:S02]  /*1b00*/  IADD3 R20, P0, PT, R14, UR16, RZ ;  /* 0x000000100e147c10 */ /* 0x000fe4000ff1e0ff */
[----:B------:R-:W-:-:S02]  /*1b10*/  IADD3 R15, PT, PT, R26, 0x3, R17 ;  /* 0x000000031a0f7810 */ /* 0x000fc40007ffe011 */
[C---:B------:R-:W-:Y:S02]  /*1b20*/  IADD3 R17, PT, PT, R26.reuse, 0x4, R19 ;  /* 0x000000041a117810 */ /* 0x040fe40007ffe013 */
[C---:B------:R-:W-:Y:S02]  /*1b30*/  IADD3 R19, PT, PT, R26.reuse, 0x5, R21 ;  /* 0x000000051a137810 */ /* 0x040fe40007ffe015 */
[C---:B------:R-:W-:Y:S02]  /*1b40*/  IADD3 R11, PT, PT, R26.reuse, 0x6, R23 ;  /* 0x000000061a0b7810 */ /* 0x040fe40007ffe017 */
[----:B------:R-:W-:Y:S02]  /*1b50*/  IADD3 R26, PT, PT, R26, 0x7, R27 ;  /* 0x000000071a1a7810 */ /* 0x000fe40007ffe01b */
[----:B------:R-:W-:Y:S01]  /*1b60*/  IADD3 R12, P1, PT, R13, UR16, RZ ;  /* 0x000000100d0c7c10 */ /* 0x000fe2000ff3e0ff */
[----:B------:R1:W2:Y:S01]  /*1b70*/  LDG.E.U8 R27, desc[UR12][R24.64] ;  /* 0x0000000c181b7981 */ /* 0x0002a2000c1e1100 */
[----:B------:R-:W-:-:S02]  /*1b80*/  LEA.HI.X.SX32 R21, R14, UR17, 0x1, P0 ;  /* 0x000000110e157c11 */ /* 0x000fc400080f0eff */
[----:B------:R-:W-:Y:S02]  /*1b90*/  IADD3 R14, P0, PT, R15, UR16, RZ ;  /* 0x000000100f0e7c10 */ /* 0x000fe4000ff1e0ff */
[----:B------:R-:W-:Y:S01]  /*1ba0*/  LEA.HI.X.SX32 R13, R13, UR17, 0x1, P1 ;  /* 0x000000110d0d7c11 */ /* 0x000fe200088f0eff */
[----:B------:R-:W3:Y:S01]  /*1bb0*/  LDG.E.U8 R20, desc[UR12][R20.64] ;  /* 0x0000000c14147981 */ /* 0x000ee2000c1e1100 */
[----:B------:R-:W-:Y:S02]  /*1bc0*/  IADD3 R16, P1, PT, R17, UR16, RZ ;  /* 0x0000001011107c10 */ /* 0x000fe4000ff3e0ff */
[----:B------:R-:W-:Y:S01]  /*1bd0*/  LEA.HI.X.SX32 R15, R15, UR17, 0x1, P0 ;  /* 0x000000110f0f7c11 */ /* 0x000fe200080f0eff */
[----:B------:R-:W4:Y:S01]  /*1be0*/  LDG.E.U8 R12, desc[UR12][R12.64] ;  /* 0x0000000c0c0c7981 */ /* 0x000f22000c1e1100 */
[----:B------:R-:W-:Y:S02]  /*1bf0*/  IADD3 R18, P0, PT, R19, UR16, RZ ;  /* 0x0000001013127c10 */ /* 0x000fe4000ff1e0ff */
[----:B------:R-:W-:Y:S01]  /*1c00*/  LEA.HI.X.SX32 R17, R17, UR17, 0x1, P1 ;  /* 0x0000001111117c11 */ /* 0x000fe200088f0eff */
[----:B------:R-:W5:Y:S01]  /*1c10*/  LDG.E.U8 R14, desc[UR12][R14.64] ;  /* 0x0000000c0e0e7981 */ /* 0x000f62000c1e1100 */
[----:B------:R-:W-:-:S02]  /*1c20*/  IADD3 R22, P1, PT, R11, UR16, RZ ;  /* 0x000000100b167c10 */ /* 0x000fc4000ff3e0ff */
[----:B------:R-:W-:Y:S01]  /*1c30*/  LEA.HI.X.SX32 R19, R19, UR17, 0x1, P0 ;  /* 0x0000001113137c11 */ /* 0x000fe200080f0eff */
[----:B------:R-:W5:Y:S01]  /*1c40*/  LDG.E.U8 R16, desc[UR12][R16.64] ;  /* 0x0000000c10107981 */ /* 0x000f62000c1e1100 */
[C---:B-1----:R-:W-:Y:S02]  /*1c50*/  IADD3 R24, P0, PT, R26.reuse, UR16, RZ ;  /* 0x000000101a187c10 */ /* 0x042fe4000ff1e0ff */
        /* <DEDUP_REMOVED lines=10> */
[----:B---3--:R-:W-:Y:S02]  /*1d00*/  I2FP.F32.U32 R11, R20 ;  /* 0x00000014000b7245 */ /* 0x008fe40000201000 */
[----:B----4-:R-:W-:-:S03]  /*1d10*/  I2FP.F32.U32 R12, R12 ;  /* 0x0000000c000c7245 */ /* 0x010fc60000201000 */
[----:B------:R-:W-:Y:S01]  /*1d20*/  FADD R11, R26, R11 ;  /* 0x0000000b1a0b7221 */ /* 0x000fe20000000000 */
        /* <DEDUP_REMOVED lines=12> */
.L_x_15:
[----:B------:R-:W-:-:S04]  /*1df0*/  USHF.L.U32 UR11, UR11, 0x1, URZ ;  /* 0x000000010b0b7899 */ /* 0x000fc800080006ff */
[----:B------:R-:W-:-:S04]  /*1e00*/  ULOP3.LUT UR15, UR11, 0x6, URZ, 0xc0, !UPT ;  /* 0x000000060b0f7892 */ /* 0x000fc8000f8ec0ff */
[----:B------:R-:W-:-:S09]  /*1e10*/  UISETP.GE.U32.AND UP1, UPT, UR15, 0x3, UPT ;  /* 0x000000030f00788c */ /* 0x000fd2000bf26070 */
[----:B------:R-:W-:Y:S05]  /*1e20*/  BRA.U !UP1, `(.L_x_17) ;  /* 0x0000000109c07547 */ /* 0x000fea000b800000 */
[----:B------:R-:W1:Y:S01]  /*1e30*/  LDCU UR15, c[0x0][0x3ac] ;  /* 0x00007580ff0f77ac */ /* 0x000e620008000800 */
[----:B------:R-:W-:Y:S01]  /*1e40*/  VIADD R13, R2, UR8 ;  /* 0x00000008020d7c36 */ /* 0x000fe20008000000 */
[----:B------:R-:W2:Y:S03]  /*1e50*/  LDCU.64 UR16, c[0x0][0x388] ;  /* 0x00007100ff1077ac */ /* 0x000ea60008000a00 */
[C---:B------:R-:W-:Y:S01]  /*1e60*/  VIADD R14, R13.reuse, 0x1 ;  /* 0x000000010d0e7836 */ /* 0x040fe20000000000 */
[--C-:B------:R-:W-:Y:S01]  /*1e70*/  SHF.R.S32.HI R12, RZ, 0x1f, R13.reuse ;  /* 0x0000001fff0c7819 */ /* 0x100fe2000001140d */
[C---:B------:R-:W-:Y:S01]  /*1e80*/  VIADD R15, R13.reuse, 0x2 ;  /* 0x000000020d0f7836 */ /* 0x040fe20000000000 */
[C---:B-1----:R-:W-:Y:S01]  /*1e90*/  ISETP.GE.AND P0, PT, R13.reuse, UR15, PT ;  /* 0x0000000f0d007c0c */ /* 0x042fe2000bf06270 */
[----:B------:R-:W-:Y:S01]  /*1ea0*/  IMAD R11, R0, UR15, R13 ;  /* 0x0000000f000b7c24 */ /* 0x000fe2000f8e020d */
[----:B------:R-:W-:Y:S01]  /*1eb0*/  LOP3.LUT R12, R12, UR15, RZ, 0xc0, !PT ;  /* 0x0000000f0c0c7c12 */ /* 0x000fe2000f8ec0ff */
[----:B------:R-:W-:Y:S01]  /*1ec0*/  VIADD R13, R13, 0x3 ;  /* 0x000000030d0d7836 */ /* 0x000fe20000000000 */
[----:B------:R-:W-:-:S02]  /*1ed0*/  ISETP.GE.AND P1, PT, R14, UR15, PT ;  /* 0x0000000f0e007c0c */ /* 0x000fc4000bf26270 */
[----:B------:R-:W-:Y:S02]  /*1ee0*/  SHF.R.S32.HI R14, RZ, 0x1f, R14 ;  /* 0x0000001fff0e7819 */ /* 0x000fe4000001140e */
[----:B------:R-:W-:Y:S02]  /*1ef0*/  SEL R12, R12, UR9, !P0 ;  /* 0x000000090c0c7c07 */ /* 0x000fe4000c000000 */
[----:B------:R-:W-:Y:S02]  /*1f00*/  ISETP.GE.AND P2, PT, R15, UR15, PT ;  /* 0x0000000f0f007c0c */ /* 0x000fe4000bf46270 */
[----:B------:R-:W-:Y:S01]  /*1f10*/  SHF.R.S32.HI R15, RZ, 0x1f, R15 ;  /* 0x0000001fff0f7819 */ /* 0x000fe2000001140f */
[----:B------:R-:W-:Y:S01]  /*1f20*/  IMAD.IADD R12, R12, 0x1, R11 ;  /* 0x000000010c0c7824 */ /* 0x000fe200078e020b */
[----:B------:R-:W-:Y:S02]  /*1f30*/  LOP3.LUT R14, R14, UR15, RZ, 0xc0, !PT ;  /* 0x0000000f0e0e7c12 */ /* 0x000fe4000f8ec0ff */
[----:B------:R-:W-:-:S02]  /*1f40*/  ISETP.GE.AND P3, PT, R13, UR15, PT ;  /* 0x0000000f0d007c0c */ /* 0x000fc4000bf66270 */
[----:B------:R-:W-:Y:S02]  /*1f50*/  SHF.R.S32.HI R13, RZ, 0x1f, R13 ;  /* 0x0000001fff0d7819 */ /* 0x000fe4000001140d */
[----:B------:R-:W-:Y:S02]  /*1f60*/  LOP3.LUT R15, R15, UR15, RZ, 0xc0, !PT ;  /* 0x0000000f0f0f7c12 */ /* 0x000fe4000f8ec0ff */
[----:B------:R-:W-:Y:S02]  /*1f70*/  SEL R16, R14, UR9, !P1 ;  /* 0x000000090e107c07 */ /* 0x000fe4000c800000 */
[----:B------:R-:W-:Y:S02]  /*1f80*/  LOP3.LUT R17, R13, UR15, RZ, 0xc0, !PT ;  /* 0x0000000f0d117c12 */ /* 0x000fe4000f8ec0ff */
[----:B--2---:R-:W-:Y:S02]  /*1f90*/  IADD3 R14, P0, PT, R12, UR16, RZ ;  /* 0x000000100c0e7c10 */ /* 0x004fe4000ff1e0ff */
[----:B------:R-:W-:-:S02]  /*1fa0*/  SEL R18, R15, UR9, !P2 ;  /* 0x000000090f127c07 */ /* 0x000fc4000d000000 */
[----:B------:R-:W-:Y:S02]  /*1fb0*/  IADD3 R13, PT, PT, R11, 0x1, R16 ;  /* 0x000000010b0d7810 */ /* 0x000fe40007ffe010 */
[----:B------:R-:W-:Y:S02]  /*1fc0*/  SEL R16, R17, UR9, !P3 ;  /* 0x0000000911107c07 */ /* 0x000fe4000d800000 */
[----:B------:R-:W-:Y:S02]  /*1fd0*/  LEA.HI.X.SX32 R15, R12, UR17, 0x1, P0 ;  /* 0x000000110c0f7c11 */ /* 0x000fe400080f0eff */
[----:B------:R-:W-:Y:S02]  /*1fe0*/  IADD3 R17, PT, PT, R11, 0x2, R18 ;  /* 0x000000020b117810 */ /* 0x000fe40007ffe012 */
[----:B------:R-:W-:Y:S01]  /*1ff0*/  IADD3 R12, P0, PT, R13, UR16, RZ ;  /* 0x000000100d0c7c10 */ /* 0x000fe2000ff1e0ff */
[----:B------:R-:W2:Y:S01]  /*2000*/  LDG.E.U8 R14, desc[UR12][R14.64] ;  /* 0x0000000c0e0e7981 */ /* 0x000ea2000c1e1100 */
[----:B------:R-:W-:-:S02]  /*2010*/  IADD3 R11, PT, PT, R11, 0x3, R16 ;  /* 0x000000030b0b7810 */ /* 0x000fc40007ffe010 */
[----:B------:R-:W-:Y:S02]  /*2020*/  IADD3 R16, P1, PT, R17, UR16, RZ ;  /* 0x0000001011107c10 */ /* 0x000fe4000ff3e0ff */
        /* <DEDUP_REMOVED lines=16> */
.L_x_17:
[----:B------:R-:W-:-:S09]  /*2130*/  ULOP3.LUT UP1, URZ, UR11, 0x2, URZ, 0xc0, !UPT ;  /* 0x000000020bff7892 */ /* 0x000fd2000f82c0ff */
[----:B------:R-:W-:Y:S05]  /*2140*/  BRA.U !UP1, `(.L_x_18) ;  /* 0x0000000109687547 */ /* 0x000fea000b800000 */
[----:B------:R-:W1:Y:S01]  /*2150*/  LDCU UR11, c[0x0][0x3ac] ;  /* 0x00007580ff0b77ac */ /* 0x000e620008000800 */
[----:B------:R-:W-:Y:S01]  /*2160*/  VIADD R11, R2, UR8 ;  /* 0x00000008020b7c36 */ /* 0x000fe20008000000 */
[----:B------:R-:W2:Y:S03]  /*2170*/  LDCU.64 UR16, c[0x0][0x388] ;  /* 0x00007100ff1077ac */ /* 0x000ea60008000a00 */
[----:B------:R-:W-:Y:S01]  /*2180*/  VIADD R14, R11, 0x1 ;  /* 0x000000010b0e7836 */ /* 0x000fe20000000000 */
[----:B------:R-:W-:-:S04]  /*2190*/  SHF.R.S32.HI R12, RZ, 0x1f, R11 ;  /* 0x0000001fff0c7819 */ /* 0x000fc8000001140b */
[----:B------:R-:W-:Y:S02]  /*21a0*/  SHF.R.S32.HI R13, RZ, 0x1f, R14 ;  /* 0x0000001fff0d7819 */ /* 0x000fe4000001140e */
[----:B-1----:R-:W-:Y:S01]  /*21b0*/  ISETP.GE.AND P0, PT, R11, UR11, PT ;  /* 0x0000000b0b007c0c */ /* 0x002fe2000bf06270 */
[----:B------:R-:W-:Y:S01]  /*21c0*/  IMAD R11, R0, UR11, R11 ;  /* 0x0000000b000b7c24 */ /* 0x000fe2000f8e020b */
[----:B------:R-:W-:Y:S02]  /*21d0*/  LOP3.LUT R12, R12, UR11, RZ, 0xc0, !PT ;  /* 0x0000000b0c0c7c12 */ /* 0x000fe4000f8ec0ff */
[----:B------:R-:W-:Y:S02]  /*21e0*/  ISETP.GE.AND P1, PT, R14, UR11, PT ;  /* 0x0000000b0e007c0c */ /* 0x000fe4000bf26270 */
[----:B------:R-:W-:Y:S02]  /*21f0*/  SEL R12, R12, UR9, !P0 ;  /* 0x000000090c0c7c07 */ /* 0x000fe4000c000000 */
[----:B------:R-:W-:-:S03]  /*2200*/  LOP3.LUT R14, R13, UR11, RZ, 0xc0, !PT ;  /* 0x0000000b0d0e7c12 */ /* 0x000fc6000f8ec0ff */
[----:B------:R-:W-:Y:S01]  /*2210*/  IMAD.IADD R13, R12, 0x1, R11 ;  /* 0x000000010c0d7824 */ /* 0x000fe200078e020b */
[----:B------:R-:W-:-:S04]  /*2220*/  SEL R14, R14, UR9, !P1 ;  /* 0x000000090e0e7c07 */ /* 0x000fc8000c800000 */
[----:B--2---:R-:W-:Y:S02]  /*2230*/  IADD3 R12, P0, PT, R13, UR16, RZ ;  /* 0x000000100d0c7c10 */ /* 0x004fe4000ff1e0ff */
        /* <DEDUP_REMOVED lines=11> */
.L_x_18:
[----:B------:R-:W1:Y:S01]  /*22f0*/  LDCU UR11, c[0x0][0x3ac] ;  /* 0x00007580ff0b77ac */ /* 0x000e620008000800 */
[----:B------:R-:W-:Y:S01]  /*2300*/  VIADD R11, R2, UR8 ;  /* 0x00000008020b7c36 */ /* 0x000fe20008000000 */
[----:B------:R-:W2:Y:S04]  /*2310*/  LDCU.64 UR16, c[0x0][0x388] ;  /* 0x00007100ff1077ac */ /* 0x000ea80008000a00 */
[--C-:B------:R-:W-:Y:S02]  /*2320*/  SHF.R.S32.HI R12, RZ, 0x1f, R11.reuse ;  /* 0x0000001fff0c7819 */ /* 0x100fe4000001140b */
[----:B-1----:R-:W-:Y:S01]  /*2330*/  ISETP.GE.AND P0, PT, R11, UR11, PT ;  /* 0x0000000b0b007c0c */ /* 0x002fe2000bf06270 */
[----:B------:R-:W-:Y:S01]  /*2340*/  IMAD R11, R0, UR11, R11 ;  /* 0x0000000b000b7c24 */ /* 0x000fe2000f8e020b */
[----:B------:R-:W-:Y:S01]  /*2350*/  LOP3.LUT R12, R12, UR11, RZ, 0xc0, !PT ;  /* 0x0000000b0c0c7c12 */ /* 0x000fe2000f8ec0ff */
[----:B------:R-:W1:Y:S03]  /*2360*/  LDCU UR11, c[0x0][0x39c] ;  /* 0x00007380ff0b77ac */ /* 0x000e660008000800 */
[----:B------:R-:W-:-:S05]  /*2370*/  SEL R12, R12, UR9, !P0 ;  /* 0x000000090c0c7c07 */ /* 0x000fca000c000000 */
[----:B------:R-:W-:-:S05]  /*2380*/  IMAD.IADD R11, R12, 0x1, R11 ;  /* 0x000000010c0b7824 */ /* 0x000fca00078e020b */
[----:B--2---:R-:W-:-:S04]  /*2390*/  IADD3 R12, P0, PT, R11, UR16, RZ ;  /* 0x000000100b0c7c10 */ /* 0x004fc8000ff1e0ff */
[----:B------:R-:W-:-:S05]  /*23a0*/  LEA.HI.X.SX32 R13, R11, UR17, 0x1, P0 ;  /* 0x000000110b0d7c11 */ /* 0x000fca00080f0eff */
[----:B------:R-:W2:Y:S01]  /*23b0*/  LDG.E.U8 R12, desc[UR12][R12.64] ;  /* 0x0000000c0c0c7981 */ /* 0x000ea2000c1e1100 */
[----:B-1----:R-:W-:Y:S02]  /*23c0*/  UISETP.NE.AND UP1, UPT, UR7, UR11, UPT ;  /* 0x0000000b0700728c */ /* 0x002fe4000bf25270 */
[----:B------:R-:W-:-:S07]  /*23d0*/  UIADD3 UR8, UPT, UPT, UR7, 0x1, URZ ;  /* 0x0000000107087890 */ /* 0x000fce000fffe0ff */
[----:B------:R-:W-:Y:S01]  /*23e0*/  UMOV UR7, UR8 ;  /* 0x0000000800077c82 */ /* 0x000fe20008000000 */
[----:B--2---:R-:W-:-:S05]  /*23f0*/  I2FP.F32.U32 R0, R12 ;  /* 0x0000000c00007245 */ /* 0x004fca0000201000 */
[----:B------:R-:W-:Y:S01]  /*2400*/  FADD R3, R0, R3 ;  /* 0x0000000300037221 */ /* 0x000fe20000000000 */
[----:B------:R-:W-:Y:S06]  /*2410*/  BRA.U UP1, `(.L_x_19) ;  /* 0xfffffff101c47547 */ /* 0x000fec000b83ffff */
[----:B------:R-:W1:Y:S01]  /*2420*/  MUFU.RCP R11, R8 ;  /* 0x00000008000b7308 */ /* 0x000e620000001000 */
[----:B------:R-:W-:Y:S07]  /*2430*/  BSSY.RECONVERGENT B0, `(.L_x_20) ;  /* 0x000000c000007945 */ /* 0x000fee0003800200 */
[----:B------:R-:W2:Y:S01]  /*2440*/  FCHK P0, R3, R8 ;  /* 0x0000000803007302 */ /* 0x000ea20000000000 */
[----:B-1----:R-:W-:-:S04]  /*2450*/  FFMA R0, -R8, R11, 1 ;  /* 0x3f80000008007423 */ /* 0x002fc8000000010b */
[----:B------:R-:W-:-:S04]  /*2460*/  FFMA R0, R11, R0, R11 ;  /* 0x000000000b007223 */ /* 0x000fc8000000000b */
[----:B------:R-:W-:-:S04]  /*2470*/  FFMA R11, R0, R3, RZ ;  /* 0x00000003000b7223 */ /* 0x000fc800000000ff */
[----:B------:R-:W-:-:S04]  /*2480*/  FFMA R12, -R8, R11, R3 ;  /* 0x0000000b080c7223 */ /* 0x000fc80000000103 */
[----:B------:R-:W-:Y:S01]  /*2490*/  FFMA R11, R0, R12, R11 ;  /* 0x0000000c000b7223 */ /* 0x000fe2000000000b */
[----:B--2---:R-:W-:Y:S06]  /*24a0*/  @!P0 BRA `(.L_x_21) ;  /* 0x0000000000108947 */ /* 0x004fec0003800000 */
[----:B------:R-:W-:Y:S01]  /*24b0*/  IMAD.MOV.U32 R0, RZ, RZ, R3 ;  /* 0x000000ffff007224 */ /* 0x000fe200078e0003 */
[----:B------:R-:W-:Y:S01]  /*24c0*/  MOV R12, 0x24f0 ;  /* 0x000024f0000c7802 */ /* 0x000fe20000000f00 */
[----:B------:R-:W-:-:S07]  /*24d0*/  IMAD.MOV.U32 R3, RZ, RZ, R8 ;  /* 0x000000ffff037224 */ /* 0x000fce00078e0008 */
[----:B0-----:R-:W-:Y:S05]  /*24e0*/  CALL.REL.NOINC `($__internal_1_$__cuda_sm3x_div_rn_noftz_f32_slowpath) ;  /* 0x00000010005c7944 */ /* 0x001fea0003c00000 */
.L_x_21:
[----:B------:R-:W-:Y:S05]  /*24f0*/  BSYNC.RECONVERGENT B0 ;  /* 0x0000000000007941 */ /* 0x000fea0003800200 */
.L_x_20:
[----:B------:R-:W-:Y:S01]  /*2500*/  IMAD.MOV.U32 R20, RZ, RZ, RZ ;  /* 0x000000ffff147224 */ /* 0x000fe200078e00ff */
[----:B------:R-:W-:Y:S01]  /*2510*/  UMOV UR7, UR5 ;  /* 0x0000000500077c82 */ /* 0x000fe20008000000 */
[----:B------:R-:W-:-:S07]  /*2520*/  IMAD.MOV.U32 R0, RZ, RZ, RZ ;  /* 0x000000ffff007224 */ /* 0x000fce00078e00ff */
.L_x_25:
[----:B------:R-:W1:Y:S01]  /*2530*/  LDCU UR8, c[0x0][0x3a8] ;  /* 0x00007500ff0877ac */ /* 0x000e620008000800 */
[----:B------:R-:W-:Y:S01]  /*2540*/  VIADD R3, R6, UR7 ;  /* 0x0000000706037c36 */ /* 0x000fe20008000000 */
[----:B------:R-:W2:Y:S04]  /*2550*/  LDCU UR15, c[0x0][0x3a0] ;  /* 0x00007400ff0f77ac */ /* 0x000ea80008000800 */
[----:B------:R-:W-:Y:S02]  /*2560*/  SHF.R.S32.HI R12, RZ, 0x1f, R3 ;  /* 0x0000001fff0c7819 */ /* 0x000fe40000011403 */
[----:B-1----:R-:W-:Y:S01]  /*2570*/  ISETP.GE.AND P0, PT, R3, UR8, PT ;  /* 0x0000000803007c0c */ /* 0x002fe2000bf06270 */
[----:B------:R-:W-:Y:S02]  /*2580*/  UIADD3 UR11, UPT, UPT, -UR8, URZ, URZ ;  /* 0x000000ff080b7290 */ /* 0x000fe4000fffe1ff */
[----:B------:R-:W-:Y:S01]  /*2590*/  LOP3.LUT R12, R12, UR8, RZ, 0xc0, !PT ;  /* 0x000000080c0c7c12 */ /* 0x000fe2000f8ec0ff */
[----:B--2---:R-:W-:-:S02]  /*25a0*/  UISETP.GE.U32.AND UP2, UPT, UR15, 0x2, UPT ;  /* 0x000000020f00788c */ /* 0x004fc4000bf46070 */
[----:B------:R-:W-:Y:S01]  /*25b0*/  USHF.L.U32 UR16, UR15, 0x1, URZ ;  /* 0x000000010f107899 */ /* 0x000fe200080006ff */
[----:B------:R-:W-:-:S03]  /*25c0*/  UMOV UR8, UR10 ;  /* 0x0000000a00087c82 */ /* 0x000fc60008000000 */
[----:B------:R-:W-:-:S03]  /*25d0*/  ULOP3.LUT UP1, URZ, UR16, 0x2, URZ, 0xc0, !UPT ;  /* 0x0000000210ff7892 */ /* 0x000fc6000f82c0ff */
[----:B------:R-:W-:-:S04]  /*25e0*/  @P0 IMAD.U32 R12, RZ, RZ, UR11 ;  /* 0x0000000bff0c0e24 */ /* 0x000fc8000f8e00ff */
[----:B------:R-:W-:Y:S01]  /*25f0*/  IMAD.IADD R3, R3, 0x1, R12 ;  /* 0x0000000103037824 */ /* 0x000fe200078e020c */
[----:B------:R-:W-:Y:S06]  /*2600*/  BRA.U !UP2, `(.L_x_22) ;  /* 0x000000050ac47547 */ /* 0x000fec000b800000 */
[----:B------:R-:W1:Y:S01]  /*2610*/  LDCU UR16, c[0x0][0x3ac] ;  /* 0x00007580ff1077ac */ /* 0x000e620008000800 */
[----:B------:R-:W2:Y:S01]  /*2620*/  LDCU.128 UR20, c[0x0][0x380] ;  /* 0x00007000ff1477ac */ /* 0x000ea20008000c00 */
[----:B------:R-:W-:-:S05]  /*2630*/  UMOV UR8, UR10 ;  /* 0x0000000a00087c82 */ /* 0x000fca0008000000 */
.L_x_23:
[----:B------:R-:W-:Y:S02]  /*2640*/  VIADD R28, R7, UR8 ;  /* 0x00000008071c7c36 */ /* 0x000fe40008000000 */
[----:B------:R-:W-:Y:S02]  /*2650*/  VIADD R27, R2, UR8 ;  /* 0x00000008021b7c36 */ /* 0x000fe40008000000 */
[C---:B------:R-:W-:Y:S01]  /*2660*/  VIADD R14, R28.reuse, 0x1 ;  /* 0x000000011c0e7836 */ /* 0x040fe20000000000 */
[--C-:B------:R-:W-:Y:S01]  /*2670*/  SHF.R.S32.HI R12, RZ, 0x1f, R28.reuse ;  /* 0x0000001fff0c7819 */ /* 0x100fe2000001141c */
[----:B------:R-:W-:Y:S01]  /*2680*/  VIADD R15, R27, 0x1 ;  /* 0x000000011b0f7836 */ /* 0x000fe20000000000 */
[--C-:B------:R-:W-:Y:S01]  /*2690*/  SHF.R.S32.HI R13, RZ, 0x1f, R27.reuse ;  /* 0x0000001fff0d7819 */ /* 0x100fe2000001141b */
[C---:B-1----:R-:W-:Y:S01]  /*26a0*/  IMAD R22, R3.reuse, UR16, R28 ;  /* 0x0000001003167c24 */ /* 0x042fe2000f8e021c */
[----:B------:R-:W-:Y:S01]  /*26b0*/  ISETP.GE.AND P0, PT, R28, UR16, PT ;  /* 0x000000101c007c0c */ /* 0x000fe2000bf06270 */
[----:B------:R-:W-:Y:S01]  /*26c0*/  IMAD R24, R3, UR16, R27 ;  /* 0x0000001003187c24 */ /* 0x000fe2000f8e021b */
[----:B------:R-:W-:-:S02]  /*26d0*/  LOP3.LUT R12, R12, UR16, RZ, 0xc0, !PT ;  /* 0x000000100c0c7c12 */ /* 0x000fc4000f8ec0ff */
[----:B------:R-:W-:Y:S02]  /*26e0*/  ISETP.GE.AND P2, PT, R14, UR16, PT ;  /* 0x000000100e007c0c */ /* 0x000fe4000bf46270 */
[----:B------:R-:W-:Y:S02]  /*26f0*/  SHF.R.S32.HI R16, RZ, 0x1f, R14 ;  /* 0x0000001fff107819 */ /* 0x000fe4000001140e */
[----:B------:R-:W-:Y:S02]  /*2700*/  LOP3.LUT R14, R13, UR16, RZ, 0xc0, !PT ;  /* 0x000000100d0e7c12 */ /* 0x000fe4000f8ec0ff */
[----:B------:R-:W-:Y:S02]  /*2710*/  ISETP.GE.AND P3, PT, R15, UR16, PT ;  /* 0x000000100f007c0c */ /* 0x000fe4000bf66270 */
[----:B------:R-:W-:Y:S02]  /*2720*/  SEL R13, R12, UR9, !P0 ;  /* 0x000000090c0d7c07 */ /* 0x000fe4000c000000 */
[----:B------:R-:W-:-:S02]  /*2730*/  SHF.R.S32.HI R15, RZ, 0x1f, R15 ;  /* 0x0000001fff0f7819 */ /* 0x000fc4000001140f */
[----:B------:R-:W-:Y:S01]  /*2740*/  ISETP.GE.AND P1, PT, R27, UR16, PT ;  /* 0x000000101b007c0c */ /* 0x000fe2000bf26270 */
[----:B------:R-:W-:Y:S01]  /*2750*/  IMAD.IADD R13, R13, 0x1, R22 ;  /* 0x000000010d0d7824 */ /* 0x000fe200078e0216 */
[----:B------:R-:W-:Y:S02]  /*2760*/  LOP3.LUT R16, R16, UR16, RZ, 0xc0, !PT ;  /* 0x0000001010107c12 */ /* 0x000fe4000f8ec0ff */
[----:B------:R-:W-:Y:S02]  /*2770*/  LOP3.LUT R12, R15, UR16, RZ, 0xc0, !PT ;  /* 0x000000100f0c7c12 */ /* 0x000fe4000f8ec0ff */
[----:B------:R-:W-:Y:S02]  /*2780*/  SEL R15, R14, UR9, !P1 ;  /* 0x000000090e0f7c07 */ /* 0x000fe4000c800000 */
[----:B------:R-:W-:Y:S02]  /*2790*/  SEL R17, R16, UR9, !P2 ;  /* 0x0000000910117c07 */ /* 0x000fe4000d000000 */
[----:B------:R-:W-:Y:S01]  /*27a0*/  SEL R19, R12, UR9, !P3 ;  /* 0x000000090c137c07 */ /* 0x000fe2000d800000 */
[----:B------:R-:W-:Y:S01]  /*27b0*/  IMAD.IADD R15, R15, 0x1, R24 ;  /* 0x000000010f0f7824 */ /* 0x000fe200078e0218 */
[----:B--2---:R-:W-:-:S02]  /*27c0*/  IADD3 R12, P0, PT, R13, UR20, RZ ;  /* 0x000000140d0c7c10 */ /* 0x004fc4000ff1e0ff */
[----:B------:R-:W-:Y:S02]  /*27d0*/  IADD3 R17, PT, PT, R22, 0x1, R17 ;  /* 0x0000000116117810 */ /* 0x000fe40007ffe011 */
[----:B------:R-:W-:Y:S01]  /*27e0*/  LEA.HI.X.SX32 R13, R13, UR21, 0x1, P0 ;  /* 0x000000150d0d7c11 */ /* 0x000fe200080f0eff */
[----:B------:R-:W-:Y:S01]  /*27f0*/  VIADD R29, R28, 0x2 ;  /* 0x000000021c1d7836 */ /* 0x000fe20000000000 */
[----:B------:R-:W-:Y:S02]  /*2800*/  IADD3 R14, P1, PT, R15, UR22, RZ ;  /* 0x000000160f0e7c10 */ /* 0x000fe4000ff3e0ff */
[----:B------:R-:W-:Y:S01]  /*2810*/  IADD3 R19, PT, PT, R24, 0x1, R19 ;  /* 0x0000000118137810 */ /* 0x000fe20007ffe013 */
[----:B------:R1:W2:Y:S01]  /*2820*/  LDG.E.U8 R21, desc[UR12][R12.64] ;  /* 0x0000000c0c157981 */ /* 0x0002a2000c1e1100 */
[----:B------:R-:W-:Y:S02]  /*2830*/  IADD3 R16, P0, PT, R17, UR20, RZ ;  /* 0x0000001411107c10 */ /* 0x000fe4000ff1e0ff */
[----:B------:R-:W-:-:S02]  /*2840*/  LEA.HI.X.SX32 R15, R15, UR23, 0x1, P1 ;  /* 0x000000170f0f7c11 */ /* 0x000fc400088f0eff */
[----:B------:R-:W-:Y:S02]  /*2850*/  IADD3 R18, P1, PT, R19, UR22, RZ ;  /* 0x0000001613127c10 */ /* 0x000fe4000ff3e0ff */
[----:B------:R-:W-:Y:S01]  /*2860*/  LEA.HI.X.SX32 R17, R17, UR21, 0x1, P0 ;  /* 0x0000001511117c11 */ /* 0x000fe200080f0eff */
[----:B------:R3:W4:Y:S01]  /*2870*/  LDG.E.U8 R23, desc[UR12][R14.64] ;  /* 0x0000000c0e177981 */ /* 0x000722000c1e1100 */
[----:B-1----:R-:W-:Y:S01]  /*2880*/  VIADD R12, R28, 0x3 ;  /* 0x000000031c0c7836 */ /* 0x002fe20000000000 */
[----:B------:R-:W-:Y:S01]  /*2890*/  ISETP.GE.AND P0, PT, R29, UR16, PT ;  /* 0x000000101d007c0c */ /* 0x000fe2000bf06270 */
[----:B------:R-:W-:Y:S01]  /*28a0*/  VIADD R28, R27, 0x2 ;  /* 0x000000021b1c7836 */ /* 0x000fe20000000000 */
[----:B------:R-:W-:Y:S02]  /*28b0*/  SHF.R.S32.HI R29, RZ, 0x1f, R29 ;  /* 0x0000001fff1d7819 */ /* 0x000fe4000001141d */
[----:B------:R-:W-:Y:S01]  /*28c0*/  LEA.HI.X.SX32 R19, R19, UR23, 0x1, P1 ;  /* 0x0000001713137c11 */ /* 0x000fe200088f0eff */
[----:B------:R-:W-:Y:S01]  /*28d0*/  VIADD R27, R27, 0x3 ;  /* 0x000000031b1b7836 */ /* 0x000fe20000000000 */
[----:B------:R-:W-:Y:S01]  /*28e0*/  ISETP.GE.AND P1, PT, R28, UR16, PT ;  /* 0x000000101c007c0c */ /* 0x000fe2000bf26270 */
[----:B------:R-:W5:Y:S01]  /*28f0*/  LDG.E.U8 R25, desc[UR12][R16.64] ;  /* 0x0000000c10197981 */ /* 0x000f62000c1e1100 */
[----:B------:R-:W-:-:S02]  /*2900*/  SHF.R.S32.HI R28, RZ, 0x1f, R28 ;  /* 0x0000001fff1c7819 */ /* 0x000fc4000001141c */
[----:B------:R-:W-:Y:S01]  /*2910*/  LOP3.LUT R29, R29, UR16, RZ, 0xc0, !PT ;  /* 0x000000101d1d7c12 */ /* 0x000fe2000f8ec0ff */
[----:B------:R1:W5:Y:S01]  /*2920*/  LDG.E.U8 R26, desc[UR12][R18.64] ;  /* 0x0000000c121a7981 */ /* 0x000362000c1e1100 */
[----:B------:R-:W-:Y:S02]  /*2930*/  LOP3.LUT R28, R28, UR16, RZ, 0xc0, !PT ;  /* 0x000000101c1c7c12 */ /* 0x000fe4000f8ec0ff */
[----:B------:R-:W-:Y:S02]  /*2940*/  SEL R13, R29, UR9, !P0 ;  /* 0x000000091d0d7c07 */ /* 0x000fe4000c000000 */
[----:B------:R-:W-:Y:S02]  /*2950*/  ISETP.GE.AND P2, PT, R12, UR16, PT ;  /* 0x000000100c007c0c */ /* 0x000fe4000bf46270 */
[----:B------:R-:W-:Y:S02]  /*2960*/  ISETP.GE.AND P0, PT, R27, UR16, PT ;  /* 0x000000101b007c0c */ /* 0x000fe4000bf06270 */
[----:B------:R-:W-:-:S02]  /*2970*/  SHF.R.S32.HI R12, RZ, 0x1f, R12 ;  /* 0x0000001fff0c7819 */ /* 0x000fc4000001140c */
[----:B------:R-:W-:Y:S02]  /*2980*/  SHF.R.S32.HI R27, RZ, 0x1f, R27 ;  /* 0x0000001fff1b7819 */ /* 0x000fe4000001141b */
[----:B---3--:R-:W-:Y:S02]  /*2990*/  SEL R15, R28, UR9, !P1 ;  /* 0x000000091c0f7c07 */ /* 0x008fe4000c800000 */
[----:B------:R-:W-:Y:S02]  /*29a0*/  LOP3.LUT R12, R12, UR16, RZ, 0xc0, !PT ;  /* 0x000000100c0c7c12 */ /* 0x000fe4000f8ec0ff */
[----:B------:R-:W-:Y:S02]  /*29b0*/  LOP3.LUT R27, R27, UR16, RZ, 0xc0, !PT ;  /* 0x000000101b1b7c12 */ /* 0x000fe4000f8ec0ff */
[----:B------:R-:W-:Y:S02]  /*29c0*/  IADD3 R13, PT, PT, R22, 0x2, R13 ;  /* 0x00000002160d7810 */ /* 0x000fe40007ffe00d */
[----:B------:R-:W-:-:S02]  /*29d0*/  IADD3 R14, PT, PT, R24, 0x2, R15 ;  /* 0x00000002180e7810 */ /* 0x000fc40007ffe00f */
[----:B------:R-:W-:Y:S02]  /*29e0*/  SEL R15, R12, UR9, !P2 ;  /* 0x000000090c0f7c07 */ /* 0x000fe4000d000000 */
[----:B------:R-:W-:Y:S02]  /*29f0*/  SEL R27, R27, UR9, !P0 ;  /* 0x000000091b1b7c07 */ /* 0x000fe4000c000000 */
[----:B-1----:R-:W-:Y:S02]  /*2a00*/  IADD3 R18, P1, PT, R13, UR20, RZ ;  /* 0x000000140d127c10 */ /* 0x002fe4000ff3e0ff */
[----:B------:R-:W-:Y:S02]  /*2a10*/  IADD3 R12, P0, PT, R14, UR22, RZ ;  /* 0x000000160e0c7c10 */ /* 0x000fe4000ff1e0ff */
[----:B------:R-:W-:Y:S02]  /*2a20*/  IADD3 R22, PT, PT, R22, 0x3, R15 ;  /* 0x0000000316167810 */ /* 0x000fe40007ffe00f */
[----:B------:R-:W-:-:S02]  /*2a30*/  IADD3 R27, PT, PT, R24, 0x3, R27 ;  /* 0x00000003181b7810 */ /* 0x000fc40007ffe01b */
[----:B------:R-:W-:Y:S02]  /*2a40*/  LEA.HI.X.SX32 R19, R13, UR21, 0x1, P1 ;  /* 0x000000150d137c11 */ /* 0x000fe400088f0eff */
[----:B------:R-:W-:Y:S02]  /*2a50*/  LEA.HI.X.SX32 R13, R14, UR23, 0x1, P0 ;  /* 0x000000170e0d7c11 */ /* 0x000fe400080f0eff */
[C---:B------:R-:W-:Y:S01]  /*2a60*/  IADD3 R14, P0, PT, R22.reuse, UR20, RZ ;  /* 0x00000014160e7c10 */ /* 0x040fe2000ff1e0ff */
[----:B------:R-:W3:Y:S01]  /*2a70*/  LDG.E.U8 R18, desc[UR12][R18.64] ;  /* 0x0000000c12127981 */ /* 0x000ee2000c1e1100 */
[C---:B------:R-:W-:Y:S02]  /*2a80*/  IADD3 R16, P1, PT, R27.reuse, UR22, RZ ;  /* 0x000000161b107c10 */ /* 0x040fe4000ff3e0ff */
[----:B------:R-:W-:Y:S01]  /*2a90*/  LEA.HI.X.SX32 R15, R22, UR21, 0x1, P0 ;  /* 0x00000015160f7c11 */ /* 0x000fe200080f0eff */
[----:B------:R1:W3:Y:S01]  /*2aa0*/  LDG.E.U8 R12, desc[UR12][R12.64] ;  /* 0x0000000c0c0c7981 */ /* 0x0002e2000c1e1100 */
[----:B------:R-:W-:-:S03]  /*2ab0*/  LEA.HI.X.SX32 R17, R27, UR23, 0x1, P1 ;  /* 0x000000171b117c11 */ /* 0x000fc600088f0eff */
[----:B------:R0:W3:Y:S04]  /*2ac0*/  LDG.E.U8 R14, desc[UR12][R14.64] ;  /* 0x0000000c0e0e7981 */ /* 0x0000e8000c1e1100 */
[----:B------:R0:W3:Y:S01]  /*2ad0*/  LDG.E.U8 R16, desc[UR12][R16.64] ;  /* 0x0000000c10107981 */ /* 0x0000e2000c1e1100 */
[----:B------:R-:W-:-:S04]  /*2ae0*/  UIADD3 UR8, UPT, UPT, UR8, 0x4, URZ ;  /* 0x0000000408087890 */ /* 0x000fc8000fffe0ff */
[----:B------:R-:W-:-:S04]  /*2af0*/  UIADD3 UR11, UPT, UPT, UR8, UR15, URZ ;  /* 0x0000000f080b7290 */ /* 0x000fc8000fffe0ff */
[----:B------:R-:W-:Y:S01]  /*2b00*/  UISETP.NE.AND UP2, UPT, UR11, UR6, UPT ;  /* 0x000000060b00728c */ /* 0x000fe2000bf45270 */
[----:B--2---:R-:W-:Y:S02]  /*2b10*/  I2FP.F32.U32 R22, R21 ;  /* 0x0000001500167245 */ /* 0x004fe40000201000 */
[----:B----4-:R-:W-:-:S03]  /*2b20*/  I2FP.F32.U32 R24, R23 ;  /* 0x0000001700187245 */ /* 0x010fc60000201000 */
[----:B------:R-:W-:Y:S02]  /*2b30*/  FADD R21, R22, -R9 ;  /* 0x8000000916157221 */ /* 0x000fe40000000000 */
[----:B------:R-:W-:Y:S02]  /*2b40*/  FADD R24, R24, -R11 ;  /* 0x8000000b18187221 */ /* 0x000fe40000000000 */
[----:B-1----:R-:W-:Y:S01]  /*2b50*/  FMUL R13, R21, R21 ;  /* 0x00000015150d7220 */ /* 0x002fe20000400000 */
[----:B-----5:R-:W-:Y:S01]  /*2b60*/  I2FP.F32.U32 R22, R25 ;  /* 0x0000001900167245 */ /* 0x020fe20000201000 */
[----:B------:R-:W-:Y:S01]  /*2b70*/  FMUL R19, R24, R24 ;  /* 0x0000001818137220 */ /* 0x000fe20000400000 */
[----:B------:R-:W-:-:S03]  /*2b80*/  I2FP.F32.U32 R26, R26 ;  /* 0x0000001a001a7245 */ /* 0x000fc60000201000 */
[----:B0-----:R-:W-:Y:S01]  /*2b90*/  FADD R15, R22, -R9 ;  /* 0x80000009160f7221 */ /* 0x001fe20000000000 */
[----:B------:R-:W-:Y:S01]  /*2ba0*/  FFMA R13, R13, R19, R20 ;  /* 0x000000130d0d7223 */ /* 0x000fe20000000014 */
[----:B------:R-:W-:Y:S01]  /*2bb0*/  FADD R26, R26, -R11 ;  /* 0x8000000b1a1a7221 */ /* 0x000fe20000000000 */
[----:B------:R-:W-:-:S03]  /*2bc0*/  FFMA R0, R21, R24, R0 ;  /* 0x0000001815007223 */ /* 0x000fc60000000000 */
[-C--:B------:R-:W-:Y:S01]  /*2bd0*/  FMUL R17, R26, R26.reuse ;  /* 0x0000001a1a117220 */ /* 0x080fe20000400000 */
[C---:B------:R-:W-:Y:S01]  /*2be0*/  FFMA R0, R15.reuse, R26, R0 ;  /* 0x0000001a0f007223 */ /* 0x040fe20000000000 */
[----:B---3--:R-:W-:Y:S01]  /*2bf0*/  I2FP.F32.U32 R20, R18 ;  /* 0x0000001200147245 */ /* 0x008fe20000201000 */
[----:B------:R-:W-:Y:S01]  /*2c00*/  FMUL R18, R15, R15 ;  /* 0x0000000f0f127220 */ /* 0x000fe20000400000 */
[----:B------:R-:W-:-:S03]  /*2c10*/  I2FP.F32.U32 R12, R12 ;  /* 0x0000000c000c7245 */ /* 0x000fc60000201000 */
[----:B------:R-:W-:Y:S01]  /*2c20*/  FFMA R13, R18, R17, R13 ;  /* 0x00000011120d7223 */ /* 0x000fe2000000000d */
[----:B------:R-:W-:Y:S01]  /*2c30*/  FADD R15, R20, -R9 ;  /* 0x80000009140f7221 */ /* 0x000fe20000000000 */
[----:B------:R-:W-:Y:S01]  /*2c40*/  I2FP.F32.U32 R18, R14 ;  /* 0x0000000e00127245 */ /* 0x000fe20000201000 */
[----:B------:R-:W-:Y:S01]  /*2c50*/  FADD R12, R12, -R11 ;  /* 0x8000000b0c0c7221 */ /* 0x000fe20000000000 */
[----:B------:R-:W-:-:S03]  /*2c60*/  I2FP.F32.U32 R16, R16 ;  /* 0x0000001000107245 */ /* 0x000fc60000201000 */
[CC--:B------:R-:W-:Y:S01]  /*2c70*/  FFMA R0, R15.reuse, R12.reuse, R0 ;  /* 0x0000000c0f007223 */ /* 0x0c0fe20000000000 */
[----:B------:R-:W-:Y:S01]  /*2c80*/  FMUL R14, R15, R15 ;  /* 0x0000000f0f0e7220 */ /* 0x000fe20000400000 */
[----:B------:R-:W-:Y:S01]  /*2c90*/  FMUL R12, R12, R12 ;  /* 0x0000000c0c0c7220 */ /* 0x000fe20000400000 */
[----:B------:R-:W-:Y:S01]  /*2ca0*/  FADD R15, R18, -R9 ;  /* 0x80000009120f7221 */ /* 0x000fe20000000000 */
[----:B------:R-:W-:Y:S02]  /*2cb0*/  FADD R16, R16, -R11 ;  /* 0x8000000b10107221 */ /* 0x000fe40000000000 */
[----:B------:R-:W-:Y:S01]  /*2cc0*/  FFMA R12, R14, R12, R13 ;  /* 0x0000000c0e0c7223 */ /* 0x000fe2000000000d */
[C---:B------:R-:W-:Y:S01]  /*2cd0*/  FMUL R13, R15.reuse, R15 ;  /* 0x0000000f0f0d7220 */ /* 0x040fe20000400000 */
[-C--:B------:R-:W-:Y:S01]  /*2ce0*/  FMUL R20, R16, R16.reuse ;  /* 0x0000001010147220 */ /* 0x080fe20000400000 */
[----:B------:R-:W-:-:S03]  /*2cf0*/  FFMA R0, R15, R16, R0 ;  /* 0x000000100f007223 */ /* 0x000fc60000000000 */
[----:B------:R-:W-:Y:S01]  /*2d00*/  FFMA R20, R13, R20, R12 ;  /* 0x000000140d147223 */ /* 0x000fe2000000000c */
[----:B------:R-:W-:Y:S06]  /*2d10*/  BRA.U UP2, `(.L_x_23) ;  /* 0xfffffff902487547 */ /* 0x000fec000b83ffff */
.L_x_22:
[----:B------:R-:W-:Y:S05]  /*2d20*/  BRA.U !UP1, `(.L_x_24) ;  /* 0x0000000109e47547 */ /* 0x000fea000b800000 */
[----:B------:R-:W1:Y:S01]  /*2d30*/  LDCU UR11, c[0x0][0x3ac] ;  /* 0x00007580ff0b77ac */ /* 0x000e620008000800 */
[----:B------:R-:W-:Y:S02]  /*2d40*/  VIADD R12, R7, UR8 ;  /* 0x00000008070c7c36 */ /* 0x000fe40008000000 */
[----:B------:R-:W-:Y:S01]  /*2d50*/  VIADD R14, R2, UR8 ;  /* 0x00000008020e7c36 */ /* 0x000fe20008000000 */
[----:B------:R-:W2:Y:S01]  /*2d60*/  LDCU.128 UR16, c[0x0][0x380] ;  /* 0x00007000ff1077ac */ /* 0x000ea20008000c00 */
[----:B------:R-:W-:Y:S01]  /*2d70*/  VIADD R17, R12, 0x1 ;  /* 0x000000010c117836 */ /* 0x000fe20000000000 */
[----:B------:R-:W-:Y:S01]  /*2d80*/  SHF.R.S32.HI R15, RZ, 0x1f, R12 ;  /* 0x0000001fff0f7819 */ /* 0x000fe2000001140c */
[----:B------:R-:W-:Y:S01]  /*2d90*/  VIADD R18, R14, 0x1 ;  /* 0x000000010e127836 */ /* 0x000fe20000000000 */
[----:B------:R-:W-:Y:S02]  /*2da0*/  SHF.R.S32.HI R16, RZ, 0x1f, R14 ;  /* 0x0000001fff107819 */ /* 0x000fe4000001140e */
[----:B-1----:R-:W-:Y:S01]  /*2db0*/  ISETP.GE.AND P0, PT, R12, UR11, PT ;  /* 0x0000000b0c007c0c */ /* 0x002fe2000bf06270 */
[----:B------:R-:W-:Y:S01]  /*2dc0*/  IMAD R13, R3, UR11, R12 ;  /* 0x0000000b030d7c24 */ /* 0x000fe2000f8e020c */
[----:B------:R-:W-:Y:S01]  /*2dd0*/  LOP3.LUT R15, R15, UR11, RZ, 0xc0, !PT ;  /* 0x0000000b0f0f7c12 */ /* 0x000fe2000f8ec0ff */
[----:B------:R-:W-:Y:S01]  /*2de0*/  IMAD R12, R3, UR11, R14 ;  /* 0x0000000b030c7c24 */ /* 0x000fe2000f8e020e */
[----:B------:R-:W-:-:S02]  /*2df0*/  ISETP.GE.AND P2, PT, R17, UR11, PT ;  /* 0x0000000b11007c0c */ /* 0x000fc4000bf46270 */
[----:B------:R-:W-:Y:S02]  /*2e00*/  SHF.R.S32.HI R17, RZ, 0x1f, R17 ;  /* 0x0000001fff117819 */ /* 0x000fe40000011411 */
[----:B------:R-:W-:Y:S02]  /*2e10*/  ISETP.GE.AND P1, PT, R14, UR11, PT ;  /* 0x0000000b0e007c0c */ /* 0x000fe4000bf26270 */
[----:B------:R-:W-:Y:S02]  /*2e20*/  LOP3.LUT R16, R16, UR11, RZ, 0xc0, !PT ;  /* 0x0000000b10107c12 */ /* 0x000fe4000f8ec0ff */
[----:B------:R-:W-:Y:S02]  /*2e30*/  SEL R14, R15, UR9, !P0 ;  /* 0x000000090f0e7c07 */ /* 0x000fe4000c000000 */
[----:B------:R-:W-:Y:S02]  /*2e40*/  ISETP.GE.AND P3, PT, R18, UR11, PT ;  /* 0x0000000b12007c0c */ /* 0x000fe4000bf66270 */
[----:B------:R-:W-:Y:S01]  /*2e50*/  LOP3.LUT R19, R17, UR11, RZ, 0xc0, !PT ;  /* 0x0000000b11137c12 */ /* 0x000fe2000f8ec0ff */
[----:B------:R-:W-:Y:S01]  /*2e60*/  IMAD.IADD R17, R14, 0x1, R13 ;  /* 0x000000010e117824 */ /* 0x000fe200078e020d */
[----:B------:R-:W-:-:S02]  /*2e70*/  SHF.R.S32.HI R18, RZ, 0x1f, R18 ;  /* 0x0000001fff127819 */ /* 0x000fc40000011412 */
[----:B------:R-:W-:Y:S02]  /*2e80*/  SEL R15, R16, UR9, !P1 ;  /* 0x00000009100f7c07 */ /* 0x000fe4000c800000 */
[----:B------:R-:W-:Y:S02]  /*2e90*/  SEL R14, R19, UR9, !P2 ;  /* 0x00000009130e7c07 */ /* 0x000fe4000d000000 */
[----:B------:R-:W-:Y:S01]  /*2ea0*/  LOP3.LUT R18, R18, UR11, RZ, 0xc0, !PT ;  /* 0x0000000b12127c12 */ /* 0x000fe2000f8ec0ff */
[----:B------:R-:W-:Y:S01]  /*2eb0*/  IMAD.IADD R15, R15, 0x1, R12 ;  /* 0x000000010f0f7824 */ /* 0x000fe200078e020c */
[----:B------:R-:W-:Y:S02]  /*2ec0*/  IADD3 R19, PT, PT, R13, 0x1, R14 ;  /* 0x000000010d137810 */ /* 0x000fe40007ffe00e */
[----:B------:R-:W-:Y:S02]  /*2ed0*/  SEL R13, R18, UR9, !P3 ;  /* 0x00000009120d7c07 */ /* 0x000fe4000d800000 */
[----:B--2---:R-:W-:-:S02]  /*2ee0*/  IADD3 R16, P0, PT, R17, UR16, RZ ;  /* 0x0000001011107c10 */ /* 0x004fc4000ff1e0ff */
[----:B------:R-:W-:Y:S02]  /*2ef0*/  IADD3 R14, P1, PT, R15, UR18, RZ ;  /* 0x000000120f0e7c10 */ /* 0x000fe4000ff3e0ff */
[----:B------:R-:W-:Y:S02]  /*2f00*/  IADD3 R21, PT, PT, R12, 0x1, R13 ;  /* 0x000000010c157810 */ /* 0x000fe40007ffe00d */
[----:B------:R-:W-:Y:S02]  /*2f10*/  LEA.HI.X.SX32 R17, R17, UR17, 0x1, P0 ;  /* 0x0000001111117c11 */ /* 0x000fe400080f0eff */
[----:B------:R-:W-:Y:S02]  /*2f20*/  IADD3 R12, P0, PT, R19, UR16, RZ ;  /* 0x00000010130c7c10 */ /* 0x000fe4000ff1e0ff */
[----:B------:R-:W-:Y:S01]  /*2f30*/  LEA.HI.X.SX32 R15, R15, UR19, 0x1, P1 ;  /* 0x000000130f0f7c11 */ /* 0x000fe200088f0eff */
[----:B------:R-:W2:Y:S01]  /*2f40*/  LDG.E.U8 R16, desc[UR12][R16.64] ;  /* 0x0000000c10107981 */ /* 0x000ea2000c1e1100 */
[----:B------:R-:W-:-:S02]  /*2f50*/  IADD3 R18, P1, PT, R21, UR18, RZ ;  /* 0x0000001215127c10 */ /* 0x000fc4000ff3e0ff */
[----:B------:R-:W-:Y:S01]  /*2f60*/  LEA.HI.X.SX32 R13, R19, UR17, 0x1, P0 ;  /* 0x00000011130d7c11 */ /* 0x000fe200080f0eff */
[----:B------:R-:W3:Y:S01]  /*2f70*/  LDG.E.U8 R14, desc[UR12][R14.64] ;  /* 0x0000000c0e0e7981 */ /* 0x000ee2000c1e1100 */
[----:B------:R-:W-:-:S03]  /*2f80*/  LEA.HI.X.SX32 R19, R21, UR19, 0x1, P1 ;  /* 0x0000001315137c11 */ /* 0x000fc600088f0eff */
[----:B------:R-:W4:Y:S04]  /*2f90*/  LDG.E.U8 R12, desc[UR12][R12.64] ;  /* 0x0000000c0c0c7981 */ /* 0x000f28000c1e1100 */
[----:B------:R-:W5:Y:S01]  /*2fa0*/  LDG.E.U8 R18, desc[UR12][R18.64] ;  /* 0x0000000c12127981 */ /* 0x000f62000c1e1100 */
[----:B------:R-:W-:Y:S01]  /*2fb0*/  UIADD3 UR8, UPT, UPT, UR8, 0x2, URZ ;  /* 0x0000000208087890 */ /* 0x000fe2000fffe0ff */
[----:B--2---:R-:W-:Y:S02]  /*2fc0*/  I2FP.F32.U32 R22, R16 ;  /* 0x0000001000167245 */ /* 0x004fe40000201000 */
[----:B---3--:R-:W-:-:S03]  /*2fd0*/  I2FP.F32.U32 R24, R14 ;  /* 0x0000000e00187245 */ /* 0x008fc60000201000 */
[----:B------:R-:W-:Y:S01]  /*2fe0*/  FADD R21, R22, -R9 ;  /* 0x8000000916157221 */ /* 0x000fe20000000000 */
[----:B----4-:R-:W-:Y:S01]  /*2ff0*/  I2FP.F32.U32 R16, R12 ;  /* 0x0000000c00107245 */ /* 0x010fe20000201000 */
[----:B------:R-:W-:Y:S02]  /*3000*/  FADD R24, R24, -R11 ;  /* 0x8000000b18187221 */ /* 0x000fe40000000000 */
[C---:B------:R-:W-:Y:S01]  /*3010*/  FMUL R17, R21.reuse, R21 ;  /* 0x0000001515117220 */ /* 0x040fe20000400000 */
[----:B-----5:R-:W-:Y:S01]  /*3020*/  I2FP.F32.U32 R22, R18 ;  /* 0x0000001200167245 */ /* 0x020fe20000201000 */
[-C--:B------:R-:W-:Y:S01]  /*3030*/  FMUL R14, R24, R24.reuse ;  /* 0x00000018180e7220 */ /* 0x080fe20000400000 */
[----:B------:R-:W-:Y:S01]  /*3040*/  FADD R13, R16, -R9 ;  /* 0x80000009100d7221 */ /* 0x000fe20000000000 */
[----:B------:R-:W-:Y:S02]  /*3050*/  FFMA R0, R21, R24, R0 ;  /* 0x0000001815007223 */ /* 0x000fe40000000000 */
[----:B------:R-:W-:Y:S01]  /*3060*/  FADD R22, R22, -R11 ;  /* 0x8000000b16167221 */ /* 0x000fe20000000000 */
[----:B------:R-:W-:Y:S01]  /*3070*/  FFMA R14, R17, R14, R20 ;  /* 0x0000000e110e7223 */ /* 0x000fe20000000014 */
[----:B------:R-:W-:-:S02]  /*3080*/  FMUL R15, R13, R13 ;  /* 0x0000000d0d0f7220 */ /* 0x000fc40000400000 */
[-C--:B------:R-:W-:Y:S01]  /*3090*/  FMUL R20, R22, R22.reuse ;  /* 0x0000001616147220 */ /* 0x080fe20000400000 */
[----:B------:R-:W-:-:S03]  /*30a0*/  FFMA R0, R13, R22, R0 ;  /* 0x000000160d007223 */ /* 0x000fc60000000000 */
[----:B------:R-:W-:-:S07]  /*30b0*/  FFMA R20, R15, R20, R14 ;  /* 0x000000140f147223 */ /* 0x000fce000000000e */
.L_x_24:
[----:B------:R-:W1:Y:S01]  /*30c0*/  LDCU UR11, c[0x0][0x3ac] ;  /* 0x00007580ff0b77ac */ /* 0x000e620008000800 */
[----:B------:R-:W-:Y:S02]  /*30d0*/  VIADD R12, R7, UR8 ;  /* 0x00000008070c7c36 */ /* 0x000fe40008000000 */
[----:B------:R-:W-:Y:S01]  /*30e0*/  VIADD R14, R2, UR8 ;  /* 0x00000008020e7c36 */ /* 0x000fe20008000000 */
[----:B------:R-:W2:Y:S02]  /*30f0*/  LDCU.128 UR16, c[0x0][0x380] ;  /* 0x00007000ff1077ac */ /* 0x000ea40008000c00 */
[----:B------:R-:W-:Y:S02]  /*3100*/  SHF.R.S32.HI R13, RZ, 0x1f, R12 ;  /* 0x0000001fff0d7819 */ /* 0x000fe4000001140c */
[----:B------:R-:W-:Y:S02]  /*3110*/  SHF.R.S32.HI R15, RZ, 0x1f, R14 ;  /* 0x0000001fff0f7819 */ /* 0x000fe4000001140e */
[----:B-1----:R-:W-:Y:S01]  /*3120*/  ISETP.GE.AND P0, PT, R12, UR11, PT ;  /* 0x0000000b0c007c0c */ /* 0x002fe2000bf06270 */
[----:B------:R-:W-:Y:S01]  /*3130*/  IMAD R12, R3, UR11, R12 ;  /* 0x0000000b030c7c24 */ /* 0x000fe2000f8e020c */
[----:B------:R-:W-:-:S02]  /*3140*/  LOP3.LUT R13, R13, UR11, RZ, 0xc0, !PT ;  /* 0x0000000b0d0d7c12 */ /* 0x000fc4000f8ec0ff */
[----:B------:R-:W-:Y:S01]  /*3150*/  ISETP.GE.AND P1, PT, R14, UR11, PT ;  /* 0x0000000b0e007c0c */ /* 0x000fe2000bf26270 */
[----:B------:R-:W-:Y:S01]  /*3160*/  IMAD R14, R3, UR11, R14 ;  /* 0x0000000b030e7c24 */ /* 0x000fe2000f8e020e */
[----:B------:R-:W-:Y:S01]  /*3170*/  LOP3.LUT R15, R15, UR11, RZ, 0xc0, !PT ;  /* 0x0000000b0f0f7c12 */ /* 0x000fe2000f8ec0ff */
[----:B------:R-:W1:Y:S01]  /*3180*/  LDCU UR11, c[0x0][0x39c] ;  /* 0x00007380ff0b77ac */ /* 0x000e620008000800 */
[----:B------:R-:W-:Y:S02]  /*3190*/  SEL R13, R13, UR9, !P0 ;  /* 0x000000090d0d7c07 */ /* 0x000fe4000c000000 */
[----:B------:R-:W-:-:S03]  /*31a0*/  SEL R15, R15, UR9, !P1 ;  /* 0x000000090f0f7c07 */ /* 0x000fc6000c800000 */
[----:B------:R-:W-:Y:S02]  /*31b0*/  IMAD.IADD R13, R13, 0x1, R12 ;  /* 0x000000010d0d7824 */ /* 0x000fe400078e020c */
[----:B------:R-:W-:-:S03]  /*31c0*/  IMAD.IADD R3, R15, 0x1, R14 ;  /* 0x000000010f037824 */ /* 0x000fc600078e020e */
[----:B--2---:R-:W-:Y:S02]  /*31d0*/  IADD3 R14, P0, PT, R13, UR16, RZ ;  /* 0x000000100d0e7c10 */ /* 0x004fe4000ff1e0ff */
[----:B------:R-:W-:Y:S02]  /*31e0*/  IADD3 R12, P1, PT, R3, UR18, RZ ;  /* 0x00000012030c7c10 */ /* 0x000fe4000ff3e0ff */
[----:B------:R-:W-:Y:S02]  /*31f0*/  LEA.HI.X.SX32 R15, R13, UR17, 0x1, P0 ;  /* 0x000000110d0f7c11 */ /* 0x000fe400080f0eff */
[----:B------:R-:W-:-:S03]  /*3200*/  LEA.HI.X.SX32 R13, R3, UR19, 0x1, P1 ;  /* 0x00000013030d7c11 */ /* 0x000fc600088f0eff */
[----:B------:R-:W2:Y:S04]  /*3210*/  LDG.E.U8 R14, desc[UR12][R14.64] ;  /* 0x0000000c0e0e7981 */ /* 0x000ea8000c1e1100 */
[----:B------:R-:W3:Y:S01]  /*3220*/  LDG.E.U8 R12, desc[UR12][R12.64] ;  /* 0x0000000c0c0c7981 */ /* 0x000ee2000c1e1100 */
[----:B-1----:R-:W-:Y:S02]  /*3230*/  UISETP.NE.AND UP1, UPT, UR7, UR11, UPT ;  /* 0x0000000b0700728c */ /* 0x002fe4000bf25270 */
[----:B------:R-:W-:-:S07]  /*3240*/  UIADD3 UR8, UPT, UPT, UR7, 0x1, URZ ;  /* 0x0000000107087890 */ /* 0x000fce000fffe0ff */
[----:B------:R-:W-:Y:S01]  /*3250*/  UMOV UR7, UR8 ;  /* 0x0000000800077c82 */ /* 0x000fe20008000000 */
[----:B--2---:R-:W-:Y:S02]  /*3260*/  I2FP.F32.U32 R16, R14 ;  /* 0x0000000e00107245 */ /* 0x004fe40000201000 */
[----:B---3--:R-:W-:-:S03]  /*3270*/  I2FP.F32.U32 R18, R12 ;  /* 0x0000000c00127245 */ /* 0x008fc60000201000 */
[----:B------:R-:W-:Y:S02]  /*3280*/  FADD R3, R16, -R9 ;  /* 0x8000000910037221 */ /* 0x000fe40000000000 */
[----:B------:R-:W-:Y:S02]  /*3290*/  FADD R18, R18, -R11 ;  /* 0x8000000b12127221 */ /* 0x000fe40000000000 */
[C---:B------:R-:W-:Y:S02]  /*32a0*/  FMUL R17, R3.reuse, R3 ;  /* 0x0000000303117220 */ /* 0x040fe40000400000 */
[-C--:B------:R-:W-:Y:S01]  /*32b0*/  FMUL R16, R18, R18.reuse ;  /* 0x0000001212107220 */ /* 0x080fe20000400000 */
[----:B------:R-:W-:-:S03]  /*32c0*/  FFMA R0, R3, R18, R0 ;  /* 0x0000001203007223 */ /* 0x000fc60000000000 */
[----:B------:R-:W-:Y:S01]  /*32d0*/  FFMA R20, R17, R16, R20 ;  /* 0x0000001011147223 */ /* 0x000fe20000000014 */
[----:B------:R-:W-:Y:S06]  /*32e0*/  BRA.U UP1, `(.L_x_25) ;  /* 0xfffffff101907547 */ /* 0x000fec000b83ffff */
[----:B------:R-:W-:Y:S01]  /*32f0*/  VIADD R2, R20, 0xf3000000 ;  /* 0xf300000014027836 */ /* 0x000fe20000000000 */
[----:B------:R1:W2:Y:S01]  /*3300*/  MUFU.RSQ R11, R20 ;  /* 0x00000014000b7308 */ /* 0x0002a20000001400 */
[----:B------:R-:W-:Y:S03]  /*3310*/  BSSY.RECONVERGENT B0, `(.L_x_26) ;  /* 0x000000b000007945 */ /* 0x000fe60003800200 */
[----:B------:R-:W-:-:S13]  /*3320*/  ISETP.GT.U32.AND P0, PT, R2, 0x727fffff, PT ;  /* 0x727fffff0200780c */ /* 0x000fda0003f04070 */
[----:B-12---:R-:W-:Y:S05]  /*3330*/  @!P0 BRA `(.L_x_27) ;  /* 0x0000000000108947 */ /* 0x006fea0003800000 */
[----:B------:R-:W-:-:S07]  /*3340*/  MOV R13, 0x3360 ;  /* 0x00003360000d7802 */ /* 0x000fce0000000f00 */
[----:B0-----:R-:W-:Y:S05]  /*3350*/  CALL.REL.NOINC `($__internal_0_$__cuda_sm20_sqrt_rn_f32_slowpath) ;  /* 0x0000000000687944 */ /* 0x001fea0003c00000 */
[----:B------:R-:W-:Y:S01]  /*3360*/  IMAD.MOV.U32 R3, RZ, RZ, R20 ;  /* 0x000000ffff037224 */ /* 0x000fe200078e0014 */
[----:B------:R-:W-:Y:S06]  /*3370*/  BRA `(.L_x_28) ;  /* 0x0000000000107947 */ /* 0x000fec0003800000 */
.L_x_27:
[----:B------:R-:W-:Y:S01]  /*3380*/  FMUL.FTZ R3, R20, R11 ;  /* 0x0000000b14037220 */ /* 0x000fe20000410000 */
[----:B------:R-:W-:-:S03]  /*3390*/  FMUL.FTZ R2, R11, 0.5 ;  /* 0x3f0000000b027820 */ /* 0x000fc60000410000 */
[----:B------:R-:W-:-:S04]  /*33a0*/  FFMA R20, -R3, R3, R20 ;  /* 0x0000000303147223 */ /* 0x000fc80000000114 */
[----:B------:R-:W-:-:S07]  /*33b0*/  FFMA R3, R20, R2, R3 ;  /* 0x0000000214037223 */ /* 0x000fce0000000003 */
.L_x_28:
[----:B------:R-:W-:Y:S05]  /*33c0*/  BSYNC.RECONVERGENT B0 ;  /* 0x0000000000007941 */ /* 0x000fea0003800200 */
.L_x_26:
[----:B------:R-:W-:Y:S01]  /*33d0*/  FSETP.NEU.AND P0, PT, R3, RZ, PT ;  /* 0x000000ff0300720b */ /* 0x000fe20003f0d000 */
[----:B------:R-:W-:-:S12]  /*33e0*/  BSSY.RECONVERGENT B0, `(.L_x_29) ;  /* 0x000000f000007945 */ /* 0x000fd80003800200 */
[----:B------:R-:W-:Y:S05]  /*33f0*/  @!P0 BRA `(.L_x_30) ;  /* 0x0000000000348947 */ /* 0x000fea0003800000 */
[----:B------:R-:W1:Y:S01]  /*3400*/  MUFU.RCP R2, R3 ;  /* 0x0000000300027308 */ /* 0x000e620000001000 */
[----:B------:R-:W-:Y:S07]  /*3410*/  BSSY.RECONVERGENT B1, `(.L_x_31) ;  /* 0x000000a000017945 */ /* 0x000fee0003800200 */
[----:B------:R-:W2:Y:S01]  /*3420*/  FCHK P0, R0, R3 ;  /* 0x0000000300007302 */ /* 0x000ea20000000000 */
[----:B-1----:R-:W-:-:S04]  /*3430*/  FFMA R11, R2, -R3, 1 ;  /* 0x3f800000020b7423 */ /* 0x002fc80000000803 */
[----:B------:R-:W-:-:S04]  /*3440*/  FFMA R11, R2, R11, R2 ;  /* 0x0000000b020b7223 */ /* 0x000fc80000000002 */
[----:B------:R-:W-:-:S04]  /*3450*/  FFMA R2, R0, R11, RZ ;  /* 0x0000000b00027223 */ /* 0x000fc800000000ff */
[----:B------:R-:W-:-:S04]  /*3460*/  FFMA R12, R2, -R3, R0 ;  /* 0x80000003020c7223 */ /* 0x000fc80000000000 */
[----:B------:R-:W-:Y:S01]  /*3470*/  FFMA R11, R11, R12, R2 ;  /* 0x0000000c0b0b7223 */ /* 0x000fe20000000002 */
[----:B--2---:R-:W-:Y:S06]  /*3480*/  @!P0 BRA `(.L_x_32) ;  /* 0x0000000000088947 */ /* 0x004fec0003800000 */
[----:B------:R-:W-:-:S07]  /*3490*/  MOV R12, 0x34b0 ;  /* 0x000034b0000c7802 */ /* 0x000fce0000000f00 */
[----:B0-----:R-:W-:Y:S05]  /*34a0*/  CALL.REL.NOINC `($__internal_1_$__cuda_sm3x_div_rn_noftz_f32_slowpath) ;  /* 0x00000000006c7944 */ /* 0x001fea0003c00000 */
.L_x_32:
[----:B------:R-:W-:Y:S05]  /*34b0*/  BSYNC.RECONVERGENT B1 ;  /* 0x0000000000017941 */ /* 0x000fea0003800200 */
.L_x_31:
[----:B------:R1:W-:Y:S02]  /*34c0*/  STG.E desc[UR12][R4.64], R11 ;  /* 0x0000000b04007986 */ /* 0x0003e4000c10190c */
.L_x_30:
[----:B------:R-:W-:Y:S05]  /*34d0*/  BSYNC.RECONVERGENT B0 ;  /* 0x0000000000007941 */ /* 0x000fea0003800200 */
.L_x_29:
[----:B------:R-:W-:Y:S05]  /*34e0*/  BRA.U UP0, `(.L_x_33) ;  /* 0xffffffe100687547 */ /* 0x000fea000b83ffff */
[----:B------:R-:W-:Y:S05]  /*34f0*/  EXIT ;  /* 0x000000000000794d */ /* 0x000fea0003800000 */
        .weak           $__internal_0_$__cuda_sm20_sqrt_rn_f32_slowpath
        .type           $__internal_0_$__cuda_sm20_sqrt_rn_f32_slowpath,@function
        .size           $__internal_0_$__cuda_sm20_sqrt_rn_f32_slowpath,($__internal_1_$__cuda_sm3x_div_rn_noftz_f32_slowpath - $__internal_0_$__cuda_sm20_sqrt_rn_f32_slowpath)
$__internal_0_$__cuda_sm20_sqrt_rn_f32_slowpath:
[----:B------:R-:W-:-:S13]  /*3500*/  LOP3.LUT P0, RZ, R20, 0x7fffffff, RZ, 0xc0, !PT ;  /* 0x7fffffff14ff7812 */ /* 0x000fda000780c0ff */
[----:B------:R-:W-:Y:S05]  /*3510*/  @!P0 BRA `(.L_x_34) ;  /* 0x0000000000448947 */ /* 0x000fea0003800000 */
[----:B------:R-:W-:Y:S01]  /*3520*/  FSETP.GEU.FTZ.AND P0, PT, R20, RZ, PT ;  /* 0x000000ff1400720b */ /* 0x000fe20003f1e000 */
[----:B------:R-:W-:-:S12]  /*3530*/  IMAD.MOV.U32 R2, RZ, RZ, R20 ;  /* 0x000000ffff027224 */ /* 0x000fd800078e0014 */
[----:B------:R-:W-:Y:S01]  /*3540*/  @!P0 IMAD.MOV.U32 R20, RZ, RZ, 0x7fffffff ;  /* 0x7fffffffff148424 */ /* 0x000fe200078e00ff */
[----:B------:R-:W-:Y:S06]  /*3550*/  @!P0 BRA `(.L_x_34) ;  /* 0x0000000000348947 */ /* 0x000fec0003800000 */
[----:B------:R-:W-:-:S13]  /*3560*/  FSETP.GTU.FTZ.AND P0, PT, |R2|, +INF , PT ;  /* 0x7f8000000200780b */ /* 0x000fda0003f1c200 */
[----:B------:R-:W-:Y:S01]  /*3570*/  @P0 FADD.FTZ R20, R2, 1 ;  /* 0x3f80000002140421 */ /* 0x000fe20000010000 */
[----:B------:R-:W-:Y:S06]  /*3580*/  @P0 BRA `(.L_x_34) ;  /* 0x0000000000280947 */ /* 0x000fec0003800000 */
[----:B------:R-:W-:-:S13]  /*3590*/  FSETP.NEU.FTZ.AND P0, PT, |R2|, +INF , PT ;  /* 0x7f8000000200780b */ /* 0x000fda0003f1d200 */
[----:B------:R-:W-:Y:S01]  /*35a0*/  @P0 FFMA R3, R2, 1.84467440737095516160e+19, RZ ;  /* 0x5f80000002030823 */ /* 0x000fe200000000ff */
[----:B------:R-:W-:-:S03]  /*35b0*/  @!P0 IMAD.MOV.U32 R20, RZ, RZ, R2 ;  /* 0x000000ffff148224 */ /* 0x000fc600078e0002 */
[----:B------:R-:W0:Y:S02]  /*35c0*/  @P0 MUFU.RSQ R12, R3 ;  /* 0x00000003000c0308 */ /* 0x000e240000001400 */
[----:B0-----:R-:W-:Y:S01]  /*35d0*/  @P0 FMUL.FTZ R14, R3, R12 ;  /* 0x0000000c030e0220 */ /* 0x001fe20000410000 */
[----:B------:R-:W-:-:S03]  /*35e0*/  @P0 FMUL.FTZ R12, R12, 0.5 ;  /* 0x3f0000000c0c0820 */ /* 0x000fc60000410000 */
[----:B------:R-:W-:-:S04]  /*35f0*/  @P0 FADD.FTZ R11, -R14, -RZ ;  /* 0x800000ff0e0b0221 */ /* 0x000fc80000010100 */
[----:B------:R-:W-:-:S04]  /*3600*/  @P0 FFMA R11, R14, R11, R3 ;  /* 0x0000000b0e0b0223 */ /* 0x000fc80000000003 */
[----:B------:R-:W-:-:S04]  /*3610*/  @P0 FFMA R11, R11, R12, R14 ;  /* 0x0000000c0b0b0223 */ /* 0x000fc8000000000e */
[----:B------:R-:W-:-:S07]  /*3620*/  @P0 FMUL.FTZ R20, R11, 2.3283064365386962891e-10 ;  /* 0x2f8000000b140820 */ /* 0x000fce0000410000 */
.L_x_34:
[----:B------:R-:W-:Y:S02]  /*3630*/  IMAD.MOV.U32 R2, RZ, RZ, R13 ;  /* 0x000000ffff027224 */ /* 0x000fe400078e000d */
[----:B------:R-:W-:-:S04]  /*3640*/  IMAD.MOV.U32 R3, RZ, RZ, 0x0 ;  /* 0x00000000ff037424 */ /* 0x000fc800078e00ff */
[----:B------:R-:W-:Y:S05]  /*3650*/  RET.REL.NODEC R2 `(_Z17k_nccDisparityL2RPKhS0_Pfiiiiii) ;  /* 0xffffffc802687950 */ /* 0x000fea0003c3ffff */
        .weak           $__internal_1_$__cuda_sm3x_div_rn_noftz_f32_slowpath
        .type           $__internal_1_$__cuda_sm3x_div_rn_noftz_f32_slowpath,@function
        .size           $__internal_1_$__cuda_sm3x_div_rn_noftz_f32_slowpath,(.L_x_48 - $__internal_1_$__cuda_sm3x_div_rn_noftz_f32_slowpath)
$__internal_1_$__cuda_sm3x_div_rn_noftz_f32_slowpath:
[----:B------:R-:W-:Y:S01]  /*3660*/  SHF.R.U32.HI R13, RZ, 0x17, R3 ;  /* 0x00000017ff0d7819 */ /* 0x000fe20000011603 */
[----:B------:R-:W-:Y:S01]  /*3670*/  BSSY.RECONVERGENT B2, `(.L_x_35) ;  /* 0x0000062000027945 */ /* 0x000fe20003800200 */
[----:B------:R-:W-:Y:S02]  /*3680*/  SHF.R.U32.HI R11, RZ, 0x17, R0 ;  /* 0x00000017ff0b7819 */ /* 0x000fe40000011600 */
[----:B------:R-:W-:Y:S02]  /*3690*/  LOP3.LUT R13, R13, 0xff, RZ, 0xc0, !PT ;  /* 0x000000ff0d0d7812 */ /* 0x000fe400078ec0ff */
[----:B------:R-:W-:-:S03]  /*36a0*/  LOP3.LUT R16, R11, 0xff, RZ, 0xc0, !PT ;  /* 0x000000ff0b107812 */ /* 0x000fc600078ec0ff */
[----:B------:R-:W-:Y:S02]  /*36b0*/  VIADD R15, R13, 0xffffffff ;  /* 0xffffffff0d0f7836 */ /* 0x000fe40000000000 */
[----:B------:R-:W-:-:S03]  /*36c0*/  VIADD R14, R16, 0xffffffff ;  /* 0xffffffff100e7836 */ /* 0x000fc60000000000 */
[----:B------:R-:W-:-:S04]  /*36d0*/  ISETP.GT.U32.AND P0, PT, R15, 0xfd, PT ;  /* 0x000000fd0f00780c */ /* 0x000fc80003f04070 */
[----:B------:R-:W-:-:S13]  /*36e0*/  ISETP.GT.U32.OR P0, PT, R14, 0xfd, P0 ;  /* 0x000000fd0e00780c */ /* 0x000fda0000704470 */
[----:B------:R-:W-:Y:S01]  /*36f0*/  @!P0 IMAD.MOV.U32 R11, RZ, RZ, RZ ;  /* 0x000000ffff0b8224 */ /* 0x000fe200078e00ff */
[----:B------:R-:W-:Y:S06]  /*3700*/  @!P0 BRA `(.L_x_36) ;  /* 0x00000000005c8947 */ /* 0x000fec0003800000 */
[----:B------:R-:W-:Y:S02]  /*3710*/  FSETP.GTU.FTZ.AND P0, PT, |R0|, +INF , PT ;  /* 0x7f8000000000780b */ /* 0x000fe40003f1c200 */
[----:B------:R-:W-:-:S04]  /*3720*/  FSETP.GTU.FTZ.AND P1, PT, |R3|, +INF , PT ;  /* 0x7f8000000300780b */ /* 0x000fc80003f3c200 */
[----:B------:R-:W-:-:S13]  /*3730*/  PLOP3.LUT P0, PT, P0, P1, PT, 0xf8, 0x8f ;  /* 0x00000000008f781c */ /* 0x000fda0000703f70 */
[----:B------:R-:W-:Y:S05]  /*3740*/  @P0 BRA `(.L_x_37) ;  /* 0x00000004004c0947 */ /* 0x000fea0003800000 */
[----:B------:R-:W-:-:S13]  /*3750*/  LOP3.LUT P0, RZ, R3, 0x7fffffff, R0, 0xc8, !PT ;  /* 0x7fffffff03ff7812 */ /* 0x000fda000780c800 */
[----:B------:R-:W-:Y:S05]  /*3760*/  @!P0 BRA `(.L_x_38) ;  /* 0x00000004003c8947 */ /* 0x000fea0003800000 */
[C---:B------:R-:W-:Y:S02]  /*3770*/  FSETP.NEU.FTZ.AND P0, PT, |R0|.reuse, +INF , PT ;  /* 0x7f8000000000780b */ /* 0x040fe40003f1d200 */
[----:B------:R-:W-:Y:S02]  /*3780*/  FSETP.NEU.FTZ.AND P2, PT, |R3|, +INF , PT ;  /* 0x7f8000000300780b */ /* 0x000fe40003f5d200 */
[----:B------:R-:W-:-:S11]  /*3790*/  FSETP.NEU.FTZ.AND P1, PT, |R0|, +INF , PT ;  /* 0x7f8000000000780b */ /* 0x000fd60003f3d200 */
[----:B------:R-:W-:Y:S05]  /*37a0*/  @!P2 BRA !P0, `(.L_x_38) ;  /* 0x00000004002ca947 */ /* 0x000fea0004000000 */
[----:B------:R-:W-:-:S04]  /*37b0*/  LOP3.LUT P0, RZ, R0, 0x7fffffff, RZ, 0xc0, !PT ;  /* 0x7fffffff00ff7812 */ /* 0x000fc8000780c0ff */
[----:B------:R-:W-:-:S13]  /*37c0*/  PLOP3.LUT P0, PT, P2, P0, PT, 0x2f, 0xf2 ;  /* 0x0000000000f2781c */ /* 0x000fda0001700577 */
[----:B------:R-:W-:Y:S05]  /*37d0*/  @P0 BRA `(.L_x_39) ;  /* 0x0000000400180947 */ /* 0x000fea0003800000 */
[----:B------:R-:W-:-:S04]  /*37e0*/  LOP3.LUT P0, RZ, R3, 0x7fffffff, RZ, 0xc0, !PT ;  /* 0x7fffffff03ff7812 */ /* 0x000fc8000780c0ff */
[----:B------:R-:W-:-:S13]  /*37f0*/  PLOP3.LUT P0, PT, P1, P0, PT, 0x2f, 0xf2 ;  /* 0x0000000000f2781c */ /* 0x000fda0000f00577 */
[----:B------:R-:W-:Y:S05]  /*3800*/  @P0 BRA `(.L_x_40) ;  /* 0x0000000400000947 */ /* 0x000fea0003800000 */
[----:B------:R-:W-:Y:S02]  /*3810*/  ISETP.GE.AND P0, PT, R14, RZ, PT ;  /* 0x000000ff0e00720c */ /* 0x000fe40003f06270 */
[----:B------:R-:W-:-:S11]  /*3820*/  ISETP.GE.AND P1, PT, R15, RZ, PT ;  /* 0x000000ff0f00720c */ /* 0x000fd60003f26270 */
[----:B------:R-:W-:Y:S02]  /*3830*/  @P0 IMAD.MOV.U32 R11, RZ, RZ, RZ ;  /* 0x000000ffff0b0224 */ /* 0x000fe400078e00ff */
[----:B------:R-:W-:Y:S01]  /*3840*/  @!P0 FFMA R0, R0, 1.84467440737095516160e+19, RZ ;  /* 0x5f80000000008823 */ /* 0x000fe200000000ff */
[----:B------:R-:W-:Y:S02]  /*3850*/  @!P0 IMAD.MOV.U32 R11, RZ, RZ, -0x40 ;  /* 0xffffffc0ff0b8424 */ /* 0x000fe400078e00ff */
[----:B------:R-:W-:Y:S02]  /*3860*/  @!P1 FFMA R3, R3, 1.84467440737095516160e+19, RZ ;  /* 0x5f80000003039823 */ /* 0x000fe400000000ff */
[----:B------:R-:W-:-:S07]  /*3870*/  @!P1 VIADD R11, R11, 0x40 ;  /* 0x000000400b0b9836 */ /* 0x000fce0000000000 */
.L_x_36:
[----:B------:R-:W-:Y:S01]  /*3880*/  LEA R14, R13, 0xc0800000, 0x17 ;  /* 0xc08000000d0e7811 */ /* 0x000fe200078eb8ff */
[----:B------:R-:W-:Y:S04]  /*3890*/  BSSY.RECONVERGENT B3, `(.L_x_41) ;  /* 0x0000036000037945 */ /* 0x000fe80003800200 */
[----:B------:R-:W-:Y:S02]  /*38a0*/  IMAD.IADD R14, R3, 0x1, -R14 ;  /* 0x00000001030e7824 */ /* 0x000fe400078e0a0e */
[----:B------:R-:W-:Y:S02]  /*38b0*/  VIADD R3, R16, 0xffffff81 ;  /* 0xffffff8110037836 */ /* 0x000fe40000000000 */
[----:B------:R0:W1:Y:S01]  /*38c0*/  MUFU.RCP R15, R14 ;  /* 0x0000000e000f7308 */ /* 0x0000620000001000 */
[----:B------:R-:W-:Y:S01]  /*38d0*/  FADD.FTZ R17, -R14, -RZ ;  /* 0x800000ff0e117221 */ /* 0x000fe20000010100 */
[C---:B------:R-:W-:Y:S01]  /*38e0*/  IMAD R0, R3.reuse, -0x800000, R0 ;  /* 0xff80000003007824 */ /* 0x040fe200078e0200 */
[----:B0-----:R-:W-:-:S05]  /*38f0*/  IADD3 R14, PT, PT, R3, 0x7f, -R13 ;  /* 0x0000007f030e7810 */ /* 0x001fca0007ffe80d */
[----:B------:R-:W-:Y:S02]  /*3900*/  IMAD.IADD R14, R14, 0x1, R11 ;  /* 0x000000010e0e7824 */ /* 0x000fe400078e020b */
[----:B-1----:R-:W-:-:S04]  /*3910*/  FFMA R16, R15, R17, 1 ;  /* 0x3f8000000f107423 */ /* 0x002fc80000000011 */
[----:B------:R-:W-:-:S04]  /*3920*/  FFMA R18, R15, R16, R15 ;  /* 0x000000100f127223 */ /* 0x000fc8000000000f */
[----:B------:R-:W-:-:S04]  /*3930*/  FFMA R15, R0, R18, RZ ;  /* 0x00000012000f7223 */ /* 0x000fc800000000ff */
[----:B------:R-:W-:-:S04]  /*3940*/  FFMA R16, R17, R15, R0 ;  /* 0x0000000f11107223 */ /* 0x000fc80000000000 */
[----:B------:R-:W-:-:S04]  /*3950*/  FFMA R15, R18, R16, R15 ;  /* 0x00000010120f7223 */ /* 0x000fc8000000000f */
[----:B------:R-:W-:-:S04]  /*3960*/  FFMA R16, R17, R15, R0 ;  /* 0x0000000f11107223 */ /* 0x000fc80000000000 */
[----:B------:R-:W-:-:S05]  /*3970*/  FFMA R0, R18, R16, R15 ;  /* 0x0000001012007223 */ /* 0x000fca000000000f */
[----:B------:R-:W-:-:S04]  /*3980*/  SHF.R.U32.HI R3, RZ, 0x17, R0 ;  /* 0x00000017ff037819 */ /* 0x000fc80000011600 */
[----:B------:R-:W-:-:S05]  /*3990*/  LOP3.LUT R3, R3, 0xff, RZ, 0xc0, !PT ;  /* 0x000000ff03037812 */ /* 0x000fca00078ec0ff */
[----:B------:R-:W-:-:S04]  /*39a0*/  IMAD.IADD R13, R3, 0x1, R14 ;  /* 0x00000001030d7824 */ /* 0x000fc800078e020e */
[----:B------:R-:W-:-:S05]  /*39b0*/  VIADD R3, R13, 0xffffffff ;  /* 0xffffffff0d037836 */ /* 0x000fca0000000000 */
[----:B------:R-:W-:-:S13]  /*39c0*/  ISETP.GE.U32.AND P0, PT, R3, 0xfe, PT ;  /* 0x000000fe0300780c */ /* 0x000fda0003f06070 */
[----:B------:R-:W-:Y:S05]  /*39d0*/  @!P0 BRA `(.L_x_42) ;  /* 0x0000000000808947 */ /* 0x000fea0003800000 */
[----:B------:R-:W-:-:S13]  /*39e0*/  ISETP.GT.AND P0, PT, R13, 0xfe, PT ;  /* 0x000000fe0d00780c */ /* 0x000fda0003f04270 */
[----:B------:R-:W-:Y:S05]  /*39f0*/  @P0 BRA `(.L_x_43) ;  /* 0x00000000006c0947 */ /* 0x000fea0003800000 */
[----:B------:R-:W-:-:S13]  /*3a00*/  ISETP.GE.AND P0, PT, R13, 0x1, PT ;  /* 0x000000010d00780c */ /* 0x000fda0003f06270 */
[----:B------:R-:W-:Y:S05]  /*3a10*/  @P0 BRA `(.L_x_44) ;  /* 0x0000000000740947 */ /* 0x000fea0003800000 */
[----:B------:R-:W-:Y:S02]  /*3a20*/  ISETP.GE.AND P0, PT, R13, -0x18, PT ;  /* 0xffffffe80d00780c */ /* 0x000fe40003f06270 */
[----:B------:R-:W-:-:S11]  /*3a30*/  LOP3.LUT R0, R0, 0x80000000, RZ, 0xc0, !PT ;  /* 0x8000000000007812 */ /* 0x000fd600078ec0ff */
[----:B------:R-:W-:Y:S05]  /*3a40*/  @!P0 BRA `(.L_x_44) ;  /* 0x0000000000688947 */ /* 0x000fea0003800000 */
[CCC-:B------:R-:W-:Y:S01]  /*3a50*/  FFMA.RZ R3, R18.reuse, R16.reuse, R15.reuse ;  /* 0x0000001012037223 */ /* 0x1c0fe2000000c00f */
[CCC-:B------:R-:W-:Y:S01]  /*3a60*/  FFMA.RM R14, R18.reuse, R16.reuse, R15.reuse ;  /* 0x00000010120e7223 */ /* 0x1c0fe2000000400f */
[C---:B------:R-:W-:Y:S02]  /*3a70*/  ISETP.NE.AND P2, PT, R13.reuse, RZ, PT ;  /* 0x000000ff0d00720c */ /* 0x040fe40003f45270 */
[----:B------:R-:W-:Y:S02]  /*3a80*/  ISETP.NE.AND P1, PT, R13, RZ, PT ;  /* 0x000000ff0d00720c */ /* 0x000fe40003f25270 */
[----:B------:R-:W-:Y:S01]  /*3a90*/  LOP3.LUT R11, R3, 0x7fffff, RZ, 0xc0, !PT ;  /* 0x007fffff030b7812 */ /* 0x000fe200078ec0ff */
[----:B------:R-:W-:Y:S01]  /*3aa0*/  FFMA.RP R3, R18, R16, R15 ;  /* 0x0000001012037223 */ /* 0x000fe2000000800f */
[----:B------:R-:W-:Y:S02]  /*3ab0*/  VIADD R16, R13, 0x20 ;  /* 0x000000200d107836 */ /* 0x000fe40000000000 */
[----:B------:R-:W-:Y:S01]  /*3ac0*/  LOP3.LUT R11, R11, 0x800000, RZ, 0xfc, !PT ;  /* 0x008000000b0b7812 */ /* 0x000fe200078efcff */
[----:B------:R-:W-:Y:S01]  /*3ad0*/  IMAD.MOV R13, RZ, RZ, -R13 ;  /* 0x000000ffff0d7224 */ /* 0x000fe200078e0a0d */
[----:B------:R-:W-:-:S02]  /*3ae0*/  FSETP.NEU.FTZ.AND P0, PT, R3, R14, PT ;  /* 0x0000000e0300720b */ /* 0x000fc40003f1d000 */
[----:B------:R-:W-:Y:S02]  /*3af0*/  SHF.L.U32 R16, R11, R16, RZ ;  /* 0x000000100b107219 */ /* 0x000fe400000006ff */
[----:B------:R-:W-:Y:S02]  /*3b00*/  SEL R14, R13, RZ, P2 ;  /* 0x000000ff0d0e7207 */ /* 0x000fe40001000000 */
[----:B------:R-:W-:Y:S02]  /*3b10*/  ISETP.NE.AND P1, PT, R16, RZ, P1 ;  /* 0x000000ff1000720c */ /* 0x000fe40000f25270 */
[----:B------:R-:W-:Y:S02]  /*3b20*/  SHF.R.U32.HI R14, RZ, R14, R11 ;  /* 0x0000000eff0e7219 */ /* 0x000fe4000001160b */
[----:B------:R-:W-:Y:S02]  /*3b30*/  PLOP3.LUT P0, PT, P0, P1, PT, 0xf8, 0x8f ;  /* 0x00000000008f781c */ /* 0x000fe40000703f70 */
[----:B------:R-:W-:-:S02]  /*3b40*/  SHF.R.U32.HI R16, RZ, 0x1, R14 ;  /* 0x00000001ff107819 */ /* 0x000fc4000001160e */
[----:B------:R-:W-:-:S04]  /*3b50*/  SEL R3, RZ, 0x1, !P0 ;  /* 0x00000001ff037807 */ /* 0x000fc80004000000 */
[----:B------:R-:W-:-:S04]  /*3b60*/  LOP3.LUT R3, R3, 0x1, R16, 0xf8, !PT ;  /* 0x0000000103037812 */ /* 0x000fc800078ef810 */
[----:B------:R-:W-:-:S05]  /*3b70*/  LOP3.LUT R3, R3, R14, RZ, 0xc0, !PT ;  /* 0x0000000e03037212 */ /* 0x000fca00078ec0ff */
[----:B------:R-:W-:-:S05]  /*3b80*/  IMAD.IADD R3, R16, 0x1, R3 ;  /* 0x0000000110037824 */ /* 0x000fca00078e0203 */
[----:B------:R-:W-:Y:S01]  /*3b90*/  LOP3.LUT R0, R3, R0, RZ, 0xfc, !PT ;  /* 0x0000000003007212 */ /* 0x000fe200078efcff */
[----:B------:R-:W-:Y:S06]  /*3ba0*/  BRA `(.L_x_44) ;  /* 0x0000000000107947 */ /* 0x000fec0003800000 */
.L_x_43:
[----:B------:R-:W-:-:S04]  /*3bb0*/  LOP3.LUT R0, R0, 0x80000000, RZ, 0xc0, !PT ;  /* 0x8000000000007812 */ /* 0x000fc800078ec0ff */
[----:B------:R-:W-:Y:S01]  /*3bc0*/  LOP3.LUT R0, R0, 0x7f800000, RZ, 0xfc, !PT ;  /* 0x7f80000000007812 */ /* 0x000fe200078efcff */
[----:B------:R-:W-:Y:S06]  /*3bd0*/  BRA `(.L_x_44) ;  /* 0x0000000000047947 */ /* 0x000fec0003800000 */
.L_x_42:
[----:B------:R-:W-:-:S07]  /*3be0*/  IMAD R0, R14, 0x800000, R0 ;  /* 0x008000000e007824 */ /* 0x000fce00078e0200 */
.L_x_44:
[----:B------:R-:W-:Y:S05]  /*3bf0*/  BSYNC.RECONVERGENT B3 ;  /* 0x0000000000037941 */ /* 0x000fea0003800200 */
.L_x_41:
[----:B------:R-:W-:Y:S05]  /*3c00*/  BRA `(.L_x_45) ;  /* 0x0000000000207947 */ /* 0x000fea0003800000 */
.L_x_40:
[----:B------:R-:W-:-:S04]  /*3c10*/  LOP3.LUT R0, R3, 0x80000000, R0, 0x48, !PT ;  /* 0x8000000003007812 */ /* 0x000fc800078e4800 */
[----:B------:R-:W-:Y:S01]  /*3c20*/  LOP3.LUT R0, R0, 0x7f800000, RZ, 0xfc, !PT ;  /* 0x7f80000000007812 */ /* 0x000fe200078efcff */
[----:B------:R-:W-:Y:S06]  /*3c30*/  BRA `(.L_x_45) ;  /* 0x0000000000147947 */ /* 0x000fec0003800000 */
.L_x_39:
[----:B------:R-:W-:Y:S01]  /*3c40*/  LOP3.LUT R0, R3, 0x80000000, R0, 0x48, !PT ;  /* 0x8000000003007812 */ /* 0x000fe200078e4800 */
[----:B------:R-:W-:Y:S06]  /*3c50*/  BRA `(.L_x_45) ;  /* 0x00000000000c7947 */ /* 0x000fec0003800000 */
.L_x_38:
[----:B------:R-:W0:Y:S01]  /*3c60*/  MUFU.RSQ R0, -QNAN ;  /* 0xffc0000000007908 */ /* 0x000e220000001400 */
[----:B------:R-:W-:Y:S05]  /*3c70*/  BRA `(.L_x_45) ;  /* 0x0000000000047947 */ /* 0x000fea0003800000 */
.L_x_37:
[----:B------:R-:W-:-:S07]  /*3c80*/  FADD.FTZ R0, R0, R3 ;  /* 0x0000000300007221 */ /* 0x000fce0000010000 */
.L_x_45:
[----:B------:R-:W-:Y:S05]  /*3c90*/  BSYNC.RECONVERGENT B2 ;  /* 0x0000000000027941 */ /* 0x000fea0003800200 */
.L_x_35:
[----:B------:R-:W-:Y:S02]  /*3ca0*/  IMAD.MOV.U32 R13, RZ, RZ, 0x0 ;  /* 0x00000000ff0d7424 */ /* 0x000fe400078e00ff */
[----:B0-----:R-:W-:Y:S02]  /*3cb0*/  IMAD.MOV.U32 R11, RZ, RZ, R0 ;  /* 0x000000ffff0b7224 */ /* 0x001fe400078e0000 */
[----:B------:R-:W-:Y:S05]  /*3cc0*/  RET.REL.NODEC R12 `(_Z17k_nccDisparityL2RPKhS0_Pfiiiiii) ;  /* 0xffffffc00ccc7950 */ /* 0x000fea0003c3ffff */
.L_x_46:
[----:B------:R-:W-:-:S00]  /*3cd0*/  BRA `(.L_x_46) ;  /* 0xfffffffc00fc7947 */ /* 0x000fc0000383ffff */
[----:B------:R-:W-:-:S00]  /*3ce0*/  NOP ;  /* 0x0000000000007918 */ /* 0x000fc00000000000 */
        /* <DEDUP_REMOVED lines=9> */
.L_x_48:


//--------------------- .nv.shared.reserved.0     --------------------------
	.section	.nv.shared.reserved.0,"aw",@nobits
	.weak		__nv_reservedSMEM_offset_0_alias
	.size		__nv_reservedSMEM_offset_0_alias, 0, 64
	.other		__nv_reservedSMEM_offset_0_alias,@"STO_CUDA_RESERVED_SHARED STV_DEFAULT"
__nv_reservedSMEM_offset_0_alias:
	.zero		0
	.zero		64


//--------------------- .nv.constant0._Z17k_nccDisparityL2RPKhS0_Pfiiiiii --------------------------
	.section	.nv.constant0._Z17k_nccDisparityL2RPKhS0_Pfiiiiii,"a",@progbits
	.sectionflags	@""
	.align	4
.nv.constant0._Z17k_nccDisparityL2RPKhS0_Pfiiiiii:
	.zero		944


//--------------------- SYMBOLS --------------------------

	.type		.nv.reservedSmem.offset0,@object
	.size		.nv.reservedSmem.offset0,0x4
